	.target	sm_90a

	.elftype	@"ET_EXEC"


//--------------------- .note.nv.tkinfo           --------------------------
	.section	.note.nv.tkinfo,"",@"SHT_NOTE"
	.sectionflags	@"SHF_NOTE_NV_TKINFO"
	.tkinfo
        /*0018*/ 	.word	0x00000002
        /*0030*/ 	.string	""
        /*0030*/ 	.string	"ptxas"
        /*0030*/ 	.string	"Cuda compilation tools, release 13.0, V13.0.88"
        /*0030*/ 	.string	"Build cuda_13.0.r13.0/compiler.36424714_0"
        /*0030*/ 	.string	"-arch sm_90a -m 64 "



//--------------------- .note.nv.cuinfo           --------------------------
	.section	.note.nv.cuinfo,"",@"SHT_NOTE"
	.sectionflags	@"SHF_NOTE_NV_CUINFO"
        /*0018*/ 	.short	0x0002
        /*001a*/ 	.short	0x005a
        /*001c*/ 	.short	0x0082
	.zero		2


//--------------------- .nv.info                  --------------------------
	.section	.nv.info,"",@"SHT_CUDA_INFO"
	.align	4


	//----- nvinfo : EIATTR_REGCOUNT
	.align		4
        /*0000*/ 	.byte	0x04, 0x2f
        /*0002*/ 	.short	(.L_12 - .L_11)
	.align		4
.L_11:
        /*0004*/ 	.word	index@(_ZN7cutlass13device_kernelINS_4gemm6kernel13GemmUniversalIN4cute5tupleIJiiiiEEENS1_10collective13CollectiveMmaINS1_37MainloopSm90TmaGmmaWarpSpecializedFP8ILi28ENS5_IJNS4_1CILi1EEENSA_ILi2EEESB_EEENS1_35KernelTmaWarpSpecializedCooperativeEEENS5_IJNSA_ILi128EEESG_NSA_ILi32EEEEEENS_12float_e4m3_tENS5_IJlSB_lEEESJ_SK_NS4_8TiledMMAINS4_8MMA_AtomIJNS4_4SM904GMMA31MMA_64x128x32_F32E4M3E4M3_SS_TNILNSO_7ScaleInE1ELSQ_1EEEEEENS4_6LayoutINS5_IJSC_SB_SB_EEENS5_IJSB_NSA_ILi0EEESV_EEEEENS5_IJNS4_10UnderscoreESY_SY_EEEEENS4_23SM90_TMA_LOAD_MULTICASTENS4_14ComposedLayoutINS4_7SwizzleILi1ELi4ELi3EEENS4_18smem_ptr_flag_bitsILi8EEENST_INS5_IJNSA_ILi8EEESH_EEENS5_IJSH_SB_EEEEEEEvNS4_8identityENS4_13SM90_TMA_LOADES1B_vS1C_EENS_8epilogue10collective6detail29Sm90TmaWarpSpecializedAdapterINS1G_15DefaultEpilogueISJ_SK_SK_NS1F_6thread17LinearCombinationISJ_Li1EffLNS1K_9ScaleType4KindE0ELNS_15FloatRoundStyleE2ESJ_EENS1_15EpilogueDefaultEEEEEvvEEEEvNT_6ParamsE)
        /*0008*/ 	.word	0x000000a8


	//----- nvinfo : EIATTR_FRAME_SIZE
	.align		4
.L_12:
        /*000c*/ 	.byte	0x04, 0x11
        /*000e*/ 	.short	(.L_14 - .L_13)
	.align		4
.L_13:
        /*0010*/ 	.word	index@(_ZN7cutlass13device_kernelINS_4gemm6kernel13GemmUniversalIN4cute5tupleIJiiiiEEENS1_10collective13CollectiveMmaINS1_37MainloopSm90TmaGmmaWarpSpecializedFP8ILi28ENS5_IJNS4_1CILi1EEENSA_ILi2EEESB_EEENS1_35KernelTmaWarpSpecializedCooperativeEEENS5_IJNSA_ILi128EEESG_NSA_ILi32EEEEEENS_12float_e4m3_tENS5_IJlSB_lEEESJ_SK_NS4_8TiledMMAINS4_8MMA_AtomIJNS4_4SM904GMMA31MMA_64x128x32_F32E4M3E4M3_SS_TNILNSO_7ScaleInE1ELSQ_1EEEEEENS4_6LayoutINS5_IJSC_SB_SB_EEENS5_IJSB_NSA_ILi0EEESV_EEEEENS5_IJNS4_10UnderscoreESY_SY_EEEEENS4_23SM90_TMA_LOAD_MULTICASTENS4_14ComposedLayoutINS4_7SwizzleILi1ELi4ELi3EEENS4_18smem_ptr_flag_bitsILi8EEENST_INS5_IJNSA_ILi8EEESH_EEENS5_IJSH_SB_EEEEEEEvNS4_8identityENS4_13SM90_TMA_LOADES1B_vS1C_EENS_8epilogue10collective6detail29Sm90TmaWarpSpecializedAdapterINS1G_15DefaultEpilogueISJ_SK_SK_NS1F_6thread17LinearCombinationISJ_Li1EffLNS1K_9ScaleType4KindE0ELNS_15FloatRoundStyleE2ESJ_EENS1_15EpilogueDefaultEEEEEvvEEEEvNT_6ParamsE)
        /*0014*/ 	.word	0x00000000


	//----- nvinfo : EIATTR_MIN_STACK_SIZE
	.align		4
.L_14:
        /*0018*/ 	.byte	0x04, 0x12
        /*001a*/ 	.short	(.L_16 - .L_15)
	.align		4
.L_15:
        /*001c*/ 	.word	index@(_ZN7cutlass13device_kernelINS_4gemm6kernel13GemmUniversalIN4cute5tupleIJiiiiEEENS1_10collective13CollectiveMmaINS1_37MainloopSm90TmaGmmaWarpSpecializedFP8ILi28ENS5_IJNS4_1CILi1EEENSA_ILi2EEESB_EEENS1_35KernelTmaWarpSpecializedCooperativeEEENS5_IJNSA_ILi128EEESG_NSA_ILi32EEEEEENS_12float_e4m3_tENS5_IJlSB_lEEESJ_SK_NS4_8TiledMMAINS4_8MMA_AtomIJNS4_4SM904GMMA31MMA_64x128x32_F32E4M3E4M3_SS_TNILNSO_7ScaleInE1ELSQ_1EEEEEENS4_6LayoutINS5_IJSC_SB_SB_EEENS5_IJSB_NSA_ILi0EEESV_EEEEENS5_IJNS4_10UnderscoreESY_SY_EEEEENS4_23SM90_TMA_LOAD_MULTICASTENS4_14ComposedLayoutINS4_7SwizzleILi1ELi4ELi3EEENS4_18smem_ptr_flag_bitsILi8EEENST_INS5_IJNSA_ILi8EEESH_EEENS5_IJSH_SB_EEEEEEEvNS4_8identityENS4_13SM90_TMA_LOADES1B_vS1C_EENS_8epilogue10collective6detail29Sm90TmaWarpSpecializedAdapterINS1G_15DefaultEpilogueISJ_SK_SK_NS1F_6thread17LinearCombinationISJ_Li1EffLNS1K_9ScaleType4KindE0ELNS_15FloatRoundStyleE2ESJ_EENS1_15EpilogueDefaultEEEEEvvEEEEvNT_6ParamsE)
        /*0020*/ 	.word	0x00000000
.L_16:


//--------------------- .nv.compat                --------------------------
	.section	.nv.compat,"",@"SHT_CUDA_COMPAT_INFO"
	.align	4
        /*0000*/ 	.byte	0x02, 0x09, 0x01, 0x00, 0x02, 0x02, 0x04, 0x00, 0x02, 0x05, 0x05, 0x00, 0x03, 0x07, 0x01, 0x01
        /*0010*/ 	.byte	0x02, 0x03, 0x01, 0x00, 0x02, 0x06, 0x01, 0x00, 0x04, 0x0b, 0x08, 0x00, 0x00, 0x00, 0x00, 0x00
        /*0020*/ 	.byte	0x00, 0x00, 0x00, 0x00


//--------------------- .nv.info._ZN7cutlass13device_kernelINS_4gemm6kernel13GemmUniversalIN4cute5tupleIJiiiiEEENS1_10collective13CollectiveMmaINS1_37MainloopSm90TmaGmmaWarpSpecializedFP8ILi28ENS5_IJNS4_1CILi1EEENSA_ILi2EEESB_EEENS1_35KernelTmaWarpSpecializedCooperativeEEENS5_IJNSA_ILi128EEESG_NSA_ILi32EEEEEENS_12float_e4m3_tENS5_IJlSB_lEEESJ_SK_NS4_8TiledMMAINS4_8MMA_AtomIJNS4_4SM904GMMA31MMA_64x128x32_F32E4M3E4M3_SS_TNILNSO_7ScaleInE1ELSQ_1EEEEEENS4_6LayoutINS5_IJSC_SB_SB_EEENS5_IJSB_NSA_ILi0EEESV_EEEEENS5_IJNS4_10UnderscoreESY_SY_EEEEENS4_23SM90_TMA_LOAD_MULTICASTENS4_14ComposedLayoutINS4_7SwizzleILi1ELi4ELi3EEENS4_18smem_ptr_flag_bitsILi8EEENST_INS5_IJNSA_ILi8EEESH_EEENS5_IJSH_SB_EEEEEEEvNS4_8identityENS4_13SM90_TMA_LOADES1B_vS1C_EENS_8epilogue10collective6detail29Sm90TmaWarpSpecializedAdapterINS1G_15DefaultEpilogueISJ_SK_SK_NS1F_6thread17LinearCombinationISJ_Li1EffLNS1K_9ScaleType4KindE0ELNS_15FloatRoundStyleE2ESJ_EENS1_15EpilogueDefaultEEEEEvvEEEEvNT_6ParamsE --------------------------
	.section	.nv.info._ZN7cutlass13device_kernelINS_4gemm6kernel13GemmUniversalIN4cute5tupleIJiiiiEEENS1_10collective13CollectiveMmaINS1_37MainloopSm90TmaGmmaWarpSpecializedFP8ILi28ENS5_IJNS4_1CILi1EEENSA_ILi2EEESB_EEENS1_35KernelTmaWarpSpecializedCooperativeEEENS5_IJNSA_ILi128EEESG_NSA_ILi32EEEEEENS_12float_e4m3_tENS5_IJlSB_lEEESJ_SK_NS4_8TiledMMAINS4_8MMA_AtomIJNS4_4SM904GMMA31MMA_64x128x32_F32E4M3E4M3_SS_TNILNSO_7ScaleInE1ELSQ_1EEEEEENS4_6LayoutINS5_IJSC_SB_SB_EEENS5_IJSB_NSA_ILi0EEESV_EEEEENS5_IJNS4_10UnderscoreESY_SY_EEEEENS4_23SM90_TMA_LOAD_MULTICASTENS4_14ComposedLayoutINS4_7SwizzleILi1ELi4ELi3EEENS4_18smem_ptr_flag_bitsILi8EEENST_INS5_IJNSA_ILi8EEESH_EEENS5_IJSH_SB_EEEEEEEvNS4_8identityENS4_13SM90_TMA_LOADES1B_vS1C_EENS_8epilogue10collective6detail29Sm90TmaWarpSpecializedAdapterINS1G_15DefaultEpilogueISJ_SK_SK_NS1F_6thread17LinearCombinationISJ_Li1EffLNS1K_9ScaleType4KindE0ELNS_15FloatRoundStyleE2ESJ_EENS1_15EpilogueDefaultEEEEEvvEEEEvNT_6ParamsE,"",@"SHT_CUDA_INFO"
	.sectionflags	@""
	.align	4


	//----- nvinfo : EIATTR_CUDA_API_VERSION
	.align		4
        /*0000*/ 	.byte	0x04, 0x37
        /*0002*/ 	.short	(.L_18 - .L_17)
.L_17:
        /*0004*/ 	.word	0x00000082


	//----- nvinfo : EIATTR_KPARAM_INFO
	.align		4
.L_18:
        /*0008*/ 	.byte	0x04, 0x17
        /*000a*/ 	.short	(.L_20 - .L_19)
.L_19:
        /*000c*/ 	.word	0x00000000
        /*0010*/ 	.short	0x0000
        /*0012*/ 	.short	0x0070
        /*0014*/ 	.byte	0x00, 0xf0, 0x01, 0x10


	//----- nvinfo : EIATTR_SPARSE_MMA_MASK
	.align		4
.L_20:
        /*0018*/ 	.byte	0x03, 0x50
        /*001a*/ 	.short	0x0000


	//----- nvinfo : EIATTR_MAXREG_COUNT
	.align		4
        /*001c*/ 	.byte	0x03, 0x1b
        /*001e*/ 	.short	0x00a8


	//----- nvinfo : EIATTR_NUM_BARRIERS
	.align		4
        /*0020*/ 	.byte	0x02, 0x4c
        /*0022*/ 	.byte	0x01
	.zero		1


	//----- nvinfo : EIATTR_MERCURY_ISA_VERSION
	.align		4
        /*0024*/ 	.byte	0x03, 0x5f
        /*0026*/ 	.short	0x0101


	//----- nvinfo : EIATTR_INT_WARP_WIDE_INSTR_OFFSETS
	.align		4
        /*0028*/ 	.byte	0x04, 0x31
        /*002a*/ 	.short	(.L_22 - .L_21)


	//   ....[0]....
.L_21:
        /*002c*/ 	.word	0x00000770


	//   ....[1]....
        /*0030*/ 	.word	0x00000790


	//   ....[2]....
        /*0034*/ 	.word	0x00000960


	//----- nvinfo : EIATTR_COOP_GROUP_MASK_REGIDS
	.align		4
.L_22:
        /*0038*/ 	.byte	0x04, 0x29
        /*003a*/ 	.short	(.L_24 - .L_23)


	//   ....[0]....
.L_23:
        /*003c*/ 	.word	0xffffffff


	//   ....[1]....
        /*0040*/ 	.word	0xffffffff


	//   ....[2]....
        /*0044*/ 	.word	0xffffffff


	//   ....[3]....
        /*0048*/ 	.word	0xffffffff


	//   ....[4]....
        /*004c*/ 	.word	0xffffffff


	//   ....[5]....
        /*0050*/ 	.word	0xffffffff


	//----- nvinfo : EIATTR_COOP_GROUP_INSTR_OFFSETS
	.align		4
.L_24:
        /*0054*/ 	.byte	0x04, 0x28
        /*0056*/ 	.short	(.L_26 - .L_25)


	//   ....[0]....
.L_25:
        /*0058*/ 	.word	0x00000060


	//   ....[1]....
        /*005c*/ 	.word	0x00000070


	//   ....[2]....
        /*0060*/ 	.word	0x00000130


	//   ....[3]....
        /*0064*/ 	.word	0x000005f0


	//   ....[4]....
        /*0068*/ 	.word	0x00000aa0


	//   ....[5]....
        /*006c*/ 	.word	0x00001520


	//----- nvinfo : EIATTR_REG_RECONFIG
	.align		4
.L_26:
        /*0070*/ 	.byte	0x01, 0x54
	.zero		2


	//----- nvinfo : EIATTR_MBARRIER_INSTR_OFFSETS
	.align		4
        /*0074*/ 	.byte	0x04, 0x39
        /*0076*/ 	.short	(.L_28 - .L_27)


	//   ....[0]....
.L_27:
        /*0078*/ 	.word	0x00000250
        /*007c*/ 	.word	0x000000ff
        /*0080*/ 	.word	0x00000000
        /*0084*/ 	.short	0x0100
        /*0086*/ 	.byte	0x08
	.zero		1


	//   ....[1]....
        /*0088*/ 	.word	0x00000260
        /*008c*/ 	.word	0x000000ff
        /*0090*/ 	.word	0x000000e0
        /*0094*/ 	.short	0x0100
        /*0096*/ 	.byte	0x08
	.zero		1


	//   ....[2]....
        /*0098*/ 	.word	0x00000270
        /*009c*/ 	.word	0x000000ff
        /*00a0*/ 	.word	0x00000008
        /*00a4*/ 	.short	0x0100
        /*00a6*/ 	.byte	0x08
	.zero		1


	//   ....[3]....
        /*00a8*/ 	.word	0x00000280
        /*00ac*/ 	.word	0x000000ff
        /*00b0*/ 	.word	0x000000e8
        /*00b4*/ 	.short	0x0100
        /*00b6*/ 	.byte	0x08
	.zero		1


	//   ....[4]....
        /*00b8*/ 	.word	0x00000290
        /*00bc*/ 	.word	0x000000ff
        /*00c0*/ 	.word	0x00000010
        /*00c4*/ 	.short	0x0100
        /*00c6*/ 	.byte	0x08
	.zero		1


	//   ....[5]....
        /*00c8*/ 	.word	0x000002a0
        /*00cc*/ 	.word	0x000000ff
        /*00d0*/ 	.word	0x000000f0
        /*00d4*/ 	.short	0x0100
        /*00d6*/ 	.byte	0x08
	.zero		1


	//   ....[6]....
        /*00d8*/ 	.word	0x000002b0
        /*00dc*/ 	.word	0x000000ff
        /*00e0*/ 	.word	0x00000018
        /*00e4*/ 	.short	0x0100
        /*00e6*/ 	.byte	0x08
	.zero		1


	//   ....[7]....
        /*00e8*/ 	.word	0x000002c0
        /*00ec*/ 	.word	0x000000ff
        /*00f0*/ 	.word	0x000000f8
        /*00f4*/ 	.short	0x0100
        /*00f6*/ 	.byte	0x08
	.zero		1


	//   ....[8]....
        /*00f8*/ 	.word	0x000002d0
        /*00fc*/ 	.word	0x000000ff
        /*0100*/ 	.word	0x00000020
        /*0104*/ 	.short	0x0100
        /*0106*/ 	.byte	0x08
	.zero		1


	//   ....[9]....
        /*0108*/ 	.word	0x000002e0
        /*010c*/ 	.word	0x000000ff
        /*0110*/ 	.word	0x00000100
        /*0114*/ 	.short	0x0100
        /*0116*/ 	.byte	0x08
	.zero		1


	//   ....[10]....
        /*0118*/ 	.word	0x000002f0
        /*011c*/ 	.word	0x000000ff
        /*0120*/ 	.word	0x00000028
        /*0124*/ 	.short	0x0100
        /*0126*/ 	.byte	0x08
	.zero		1


	//   ....[11]....
        /*0128*/ 	.word	0x00000300
        /*012c*/ 	.word	0x000000ff
        /*0130*/ 	.word	0x00000108
        /*0134*/ 	.short	0x0100
        /*0136*/ 	.byte	0x08
	.zero		1


	//   ....[12]....
        /*0138*/ 	.word	0x00000310
        /*013c*/ 	.word	0x000000ff
        /*0140*/ 	.word	0x00000030
        /*0144*/ 	.short	0x0100
        /*0146*/ 	.byte	0x08
	.zero		1


	//   ....[13]....
        /*0148*/ 	.word	0x00000320
        /*014c*/ 	.word	0x000000ff
        /*0150*/ 	.word	0x00000110
        /*0154*/ 	.short	0x0100
        /*0156*/ 	.byte	0x08
	.zero		1


	//   ....[14]....
        /*0158*/ 	.word	0x00000330
        /*015c*/ 	.word	0x000000ff
        /*0160*/ 	.word	0x00000038
        /*0164*/ 	.short	0x0100
        /*0166*/ 	.byte	0x08
	.zero		1


	//   ....[15]....
        /*0168*/ 	.word	0x00000340
        /*016c*/ 	.word	0x000000ff
        /*0170*/ 	.word	0x00000118
        /*0174*/ 	.short	0x0100
        /*0176*/ 	.byte	0x08
	.zero		1


	//   ....[16]....
        /*0178*/ 	.word	0x00000350
        /*017c*/ 	.word	0x000000ff
        /*0180*/ 	.word	0x00000040
        /*0184*/ 	.short	0x0100
        /*0186*/ 	.byte	0x08
	.zero		1


	//   ....[17]....
        /*0188*/ 	.word	0x00000360
        /*018c*/ 	.word	0x000000ff
        /*0190*/ 	.word	0x00000120
        /*0194*/ 	.short	0x0100
        /*0196*/ 	.byte	0x08
	.zero		1


	//   ....[18]....
        /*0198*/ 	.word	0x00000370
        /*019c*/ 	.word	0x000000ff
        /*01a0*/ 	.word	0x00000048
        /*01a4*/ 	.short	0x0100
        /*01a6*/ 	.byte	0x08
	.zero		1


	//   ....[19]....
        /*01a8*/ 	.word	0x00000380
        /*01ac*/ 	.word	0x000000ff
        /*01b0*/ 	.word	0x00000128
        /*01b4*/ 	.short	0x0100
        /*01b6*/ 	.byte	0x08
	.zero		1


	//   ....[20]....
        /*01b8*/ 	.word	0x00000390
        /*01bc*/ 	.word	0x000000ff
        /*01c0*/ 	.word	0x00000050
        /*01c4*/ 	.short	0x0100
        /*01c6*/ 	.byte	0x08
	.zero		1


	//   ....[21]....
        /*01c8*/ 	.word	0x000003a0
        /*01cc*/ 	.word	0x000000ff
        /*01d0*/ 	.word	0x00000130
        /*01d4*/ 	.short	0x0100
        /*01d6*/ 	.byte	0x08
	.zero		1


	//   ....[22]....
        /*01d8*/ 	.word	0x000003b0
        /*01dc*/ 	.word	0x000000ff
        /*01e0*/ 	.word	0x00000058
        /*01e4*/ 	.short	0x0100
        /*01e6*/ 	.byte	0x08
	.zero		1


	//   ....[23]....
        /*01e8*/ 	.word	0x000003c0
        /*01ec*/ 	.word	0x000000ff
        /*01f0*/ 	.word	0x00000138
        /*01f4*/ 	.short	0x0100
        /*01f6*/ 	.byte	0x08
	.zero		1


	//   ....[24]....
        /*01f8*/ 	.word	0x000003d0
        /*01fc*/ 	.word	0x000000ff
        /*0200*/ 	.word	0x00000060
        /*0204*/ 	.short	0x0100
        /*0206*/ 	.byte	0x08
	.zero		1


	//   ....[25]....
        /*0208*/ 	.word	0x000003e0
        /*020c*/ 	.word	0x000000ff
        /*0210*/ 	.word	0x00000140
        /*0214*/ 	.short	0x0100
        /*0216*/ 	.byte	0x08
	.zero		1


	//   ....[26]....
        /*0218*/ 	.word	0x000003f0
        /*021c*/ 	.word	0x000000ff
        /*0220*/ 	.word	0x00000068
        /*0224*/ 	.short	0x0100
        /*0226*/ 	.byte	0x08
	.zero		1


	//   ....[27]....
        /*0228*/ 	.word	0x00000400
        /*022c*/ 	.word	0x000000ff
        /*0230*/ 	.word	0x00000148
        /*0234*/ 	.short	0x0100
        /*0236*/ 	.byte	0x08
	.zero		1


	//   ....[28]....
        /*0238*/ 	.word	0x00000410
        /*023c*/ 	.word	0x000000ff
        /*0240*/ 	.word	0x00000070
        /*0244*/ 	.short	0x0100
        /*0246*/ 	.byte	0x08
	.zero		1


	//   ....[29]....
        /*0248*/ 	.word	0x00000420
        /*024c*/ 	.word	0x000000ff
        /*0250*/ 	.word	0x00000150
        /*0254*/ 	.short	0x0100
        /*0256*/ 	.byte	0x08
	.zero		1


	//   ....[30]....
        /*0258*/ 	.word	0x00000430
        /*025c*/ 	.word	0x000000ff
        /*0260*/ 	.word	0x00000078
        /*0264*/ 	.short	0x0100
        /*0266*/ 	.byte	0x08
	.zero		1


	//   ....[31]....
        /*0268*/ 	.word	0x00000440
        /*026c*/ 	.word	0x000000ff
        /*0270*/ 	.word	0x00000158
        /*0274*/ 	.short	0x0100
        /*0276*/ 	.byte	0x08
	.zero		1


	//   ....[32]....
        /*0278*/ 	.word	0x00000450
        /*027c*/ 	.word	0x000000ff
        /*0280*/ 	.word	0x00000080
        /*0284*/ 	.short	0x0100
        /*0286*/ 	.byte	0x08
	.zero		1


	//   ....[33]....
        /*0288*/ 	.word	0x00000460
        /*028c*/ 	.word	0x000000ff
        /*0290*/ 	.word	0x00000160
        /*0294*/ 	.short	0x0100
        /*0296*/ 	.byte	0x08
	.zero		1


	//   ....[34]....
        /*0298*/ 	.word	0x00000470
        /*029c*/ 	.word	0x000000ff
        /*02a0*/ 	.word	0x00000088
        /*02a4*/ 	.short	0x0100
        /*02a6*/ 	.byte	0x08
	.zero		1


	//   ....[35]....
        /*02a8*/ 	.word	0x00000480
        /*02ac*/ 	.word	0x000000ff
        /*02b0*/ 	.word	0x00000168
        /*02b4*/ 	.short	0x0100
        /*02b6*/ 	.byte	0x08
	.zero		1


	//   ....[36]....
        /*02b8*/ 	.word	0x00000490
        /*02bc*/ 	.word	0x000000ff
        /*02c0*/ 	.word	0x00000090
        /*02c4*/ 	.short	0x0100
        /*02c6*/ 	.byte	0x08
	.zero		1


	//   ....[37]....
        /*02c8*/ 	.word	0x000004a0
        /*02cc*/ 	.word	0x000000ff
        /*02d0*/ 	.word	0x00000170
        /*02d4*/ 	.short	0x0100
        /*02d6*/ 	.byte	0x08
	.zero		1


	//   ....[38]....
        /*02d8*/ 	.word	0x000004b0
        /*02dc*/ 	.word	0x000000ff
        /*02e0*/ 	.word	0x00000098
        /*02e4*/ 	.short	0x0100
        /*02e6*/ 	.byte	0x08
	.zero		1


	//   ....[39]....
        /*02e8*/ 	.word	0x000004c0
        /*02ec*/ 	.word	0x000000ff
        /*02f0*/ 	.word	0x00000178
        /*02f4*/ 	.short	0x0100
        /*02f6*/ 	.byte	0x08
	.zero		1


	//   ....[40]....
        /*02f8*/ 	.word	0x000004d0
        /*02fc*/ 	.word	0x000000ff
        /*0300*/ 	.word	0x000000a0
        /*0304*/ 	.short	0x0100
        /*0306*/ 	.byte	0x08
	.zero		1


	//   ....[41]....
        /*0308*/ 	.word	0x000004e0
        /*030c*/ 	.word	0x000000ff
        /*0310*/ 	.word	0x00000180
        /*0314*/ 	.short	0x0100
        /*0316*/ 	.byte	0x08
	.zero		1


	//   ....[42]....
        /*0318*/ 	.word	0x000004f0
        /*031c*/ 	.word	0x000000ff
        /*0320*/ 	.word	0x000000a8
        /*0324*/ 	.short	0x0100
        /*0326*/ 	.byte	0x08
	.zero		1


	//   ....[43]....
        /*0328*/ 	.word	0x00000500
        /*032c*/ 	.word	0x000000ff
        /*0330*/ 	.word	0x00000188
        /*0334*/ 	.short	0x0100
        /*0336*/ 	.byte	0x08
	.zero		1


	//   ....[44]....
        /*0338*/ 	.word	0x00000510
        /*033c*/ 	.word	0x000000ff
        /*0340*/ 	.word	0x000000b0
        /*0344*/ 	.short	0x0100
        /*0346*/ 	.byte	0x08
	.zero		1


	//   ....[45]....
        /*0348*/ 	.word	0x00000520
        /*034c*/ 	.word	0x000000ff
        /*0350*/ 	.word	0x00000190
        /*0354*/ 	.short	0x0100
        /*0356*/ 	.byte	0x08
	.zero		1


	//   ....[46]....
        /*0358*/ 	.word	0x00000530
        /*035c*/ 	.word	0x000000ff
        /*0360*/ 	.word	0x000000b8
        /*0364*/ 	.short	0x0100
        /*0366*/ 	.byte	0x08
	.zero		1


	//   ....[47]....
        /*0368*/ 	.word	0x00000540
        /*036c*/ 	.word	0x000000ff
        /*0370*/ 	.word	0x00000198
        /*0374*/ 	.short	0x0100
        /*0376*/ 	.byte	0x08
	.zero		1


	//   ....[48]....
        /*0378*/ 	.word	0x00000550
        /*037c*/ 	.word	0x000000ff
        /*0380*/ 	.word	0x000000c0
        /*0384*/ 	.short	0x0100
        /*0386*/ 	.byte	0x08
	.zero		1


	//   ....[49]....
        /*0388*/ 	.word	0x00000560
        /*038c*/ 	.word	0x000000ff
        /*0390*/ 	.word	0x000001a0
        /*0394*/ 	.short	0x0100
        /*0396*/ 	.byte	0x08
	.zero		1


	//   ....[50]....
        /*0398*/ 	.word	0x00000570
        /*039c*/ 	.word	0x000000ff
        /*03a0*/ 	.word	0x000000c8
        /*03a4*/ 	.short	0x0100
        /*03a6*/ 	.byte	0x08
	.zero		1


	//   ....[51]....
        /*03a8*/ 	.word	0x00000580
        /*03ac*/ 	.word	0x000000ff
        /*03b0*/ 	.word	0x000001a8
        /*03b4*/ 	.short	0x0100
        /*03b6*/ 	.byte	0x08
	.zero		1


	//   ....[52]....
        /*03b8*/ 	.word	0x00000590
        /*03bc*/ 	.word	0x000000ff
        /*03c0*/ 	.word	0x000000d0
        /*03c4*/ 	.short	0x0100
        /*03c6*/ 	.byte	0x08
	.zero		1


	//   ....[53]....
        /*03c8*/ 	.word	0x000005a0
        /*03cc*/ 	.word	0x000000ff
        /*03d0*/ 	.word	0x000001b0
        /*03d4*/ 	.short	0x0100
        /*03d6*/ 	.byte	0x08
	.zero		1


	//   ....[54]....
        /*03d8*/ 	.word	0x000005b0
        /*03dc*/ 	.word	0x000000ff
        /*03e0*/ 	.word	0x000000d8
        /*03e4*/ 	.short	0x0100
        /*03e6*/ 	.byte	0x08
	.zero		1


	//   ....[55]....
        /*03e8*/ 	.word	0x000005c0
        /*03ec*/ 	.word	0x000000ff
        /*03f0*/ 	.word	0x000001b8
        /*03f4*/ 	.short	0x0100
        /*03f6*/ 	.byte	0x08
	.zero		1


	//   ....[56]....
        /*03f8*/ 	.word	0x00000a00
        /*03fc*/ 	.word	0x000000ff
        /*0400*/ 	.word	0x000001d0
        /*0404*/ 	.short	0x0100
        /*0406*/ 	.byte	0x06
	.zero		1


	//   ....[57]....
        /*0408*/ 	.word	0x00000a50
        /*040c*/ 	.word	0x000000ff
        /*0410*/ 	.word	0x000001d8
        /*0414*/ 	.short	0x0100
        /*0416*/ 	.byte	0x06
	.zero		1


	//   ....[58]....
        /*0418*/ 	.word	0x00001a40
        /*041c*/ 	.word	0x000000ff
        /*0420*/ 	.word	0x00000000
        /*0424*/ 	.short	0x010a
        /*0426*/ 	.byte	0x06
	.zero		1


	//   ....[59]....
        /*0428*/ 	.word	0x00001a80
        /*042c*/ 	.word	0x000000ff
        /*0430*/ 	.word	0x00000000
        /*0434*/ 	.short	0x010a
        /*0436*/ 	.byte	0x06
	.zero		1


	//   ....[60]....
        /*0438*/ 	.word	0x00002350
        /*043c*/ 	.word	0x000000ff
        /*0440*/ 	.word	0x00000000
        /*0444*/ 	.short	0x010a
        /*0446*/ 	.byte	0x0c
	.zero		1


	//   ....[61]....
        /*0448*/ 	.word	0x00002390
        /*044c*/ 	.word	0x000000ff
        /*0450*/ 	.word	0x00000000
        /*0454*/ 	.short	0x010a
        /*0456*/ 	.byte	0x0c
	.zero		1


	//   ....[62]....
        /*0458*/ 	.word	0x00002970
        /*045c*/ 	.word	0x0000008e
        /*0460*/ 	.word	0x00000000
        /*0464*/ 	.short	0x0101
        /*0466*/ 	.byte	0x3f
	.zero		1


	//   ....[63]....
        /*0468*/ 	.word	0x00002ff0
        /*046c*/ 	.word	0x0000000b
        /*0470*/ 	.word	0x00000000
        /*0474*/ 	.short	0x0101
        /*0476*/ 	.byte	0x3f
	.zero		1


	//   ....[64]....
        /*0478*/ 	.word	0x000088e0
        /*047c*/ 	.word	0x00000014
        /*0480*/ 	.word	0x000000e0
        /*0484*/ 	.short	0x010a
        /*0486*/ 	.byte	0x3f
	.zero		1


	//   ....[65]....
        /*0488*/ 	.word	0x00008c60
        /*048c*/ 	.word	0x00000007
        /*0490*/ 	.word	0x000001d8
        /*0494*/ 	.short	0x0101
        /*0496*/ 	.byte	0x3f
	.zero		1


	//   ....[66]....
        /*0498*/ 	.word	0x00009370
        /*049c*/ 	.word	0x00000007
        /*04a0*/ 	.word	0x00000000
        /*04a4*/ 	.short	0x010a
        /*04a6*/ 	.byte	0x3f
	.zero		1


	//   ....[67]....
        /*04a8*/ 	.word	0x000093f0
        /*04ac*/ 	.word	0x00000009
        /*04b0*/ 	.word	0x00000000
        /*04b4*/ 	.short	0x010a
        /*04b6*/ 	.byte	0x3f
	.zero		1


	//   ....[68]....
        /*04b8*/ 	.word	0x00009480
        /*04bc*/ 	.word	0x00000006
        /*04c0*/ 	.word	0x00000000
        /*04c4*/ 	.short	0x010a
        /*04c6*/ 	.byte	0x3f
	.zero		1


	//   ....[69]....
        /*04c8*/ 	.word	0x00009510
        /*04cc*/ 	.word	0x00000009
        /*04d0*/ 	.word	0x00000000
        /*04d4*/ 	.short	0x010a
        /*04d6*/ 	.byte	0x3f
	.zero		1


	//   ....[70]....
        /*04d8*/ 	.word	0x000095a0
        /*04dc*/ 	.word	0x00000006
        /*04e0*/ 	.word	0x00000000
        /*04e4*/ 	.short	0x010a
        /*04e6*/ 	.byte	0x3f
	.zero		1


	//   ....[71]....
        /*04e8*/ 	.word	0x00009630
        /*04ec*/ 	.word	0x00000009
        /*04f0*/ 	.word	0x00000000
        /*04f4*/ 	.short	0x010a
        /*04f6*/ 	.byte	0x3f
	.zero		1


	//   ....[72]....
        /*04f8*/ 	.word	0x000096c0
        /*04fc*/ 	.word	0x00000006
        /*0500*/ 	.word	0x00000000
        /*0504*/ 	.short	0x010a
        /*0506*/ 	.byte	0x3f
	.zero		1


	//   ....[73]....
        /*0508*/ 	.word	0x00009750
        /*050c*/ 	.word	0x00000009
        /*0510*/ 	.word	0x00000000
        /*0514*/ 	.short	0x010a
        /*0516*/ 	.byte	0x3f
	.zero		1


	//   ....[74]....
        /*0518*/ 	.word	0x000097e0
        /*051c*/ 	.word	0x00000006
        /*0520*/ 	.word	0x00000000
        /*0524*/ 	.short	0x010a
        /*0526*/ 	.byte	0x3f
	.zero		1


	//   ....[75]....
        /*0528*/ 	.word	0x00009870
        /*052c*/ 	.word	0x00000009
        /*0530*/ 	.word	0x00000000
        /*0534*/ 	.short	0x010a
        /*0536*/ 	.byte	0x3f
	.zero		1


	//   ....[76]....
        /*0538*/ 	.word	0x00009900
        /*053c*/ 	.word	0x00000006
        /*0540*/ 	.word	0x00000000
        /*0544*/ 	.short	0x010a
        /*0546*/ 	.byte	0x3f
	.zero		1


	//   ....[77]....
        /*0548*/ 	.word	0x00009990
        /*054c*/ 	.word	0x00000009
        /*0550*/ 	.word	0x00000000
        /*0554*/ 	.short	0x010a
        /*0556*/ 	.byte	0x3f
	.zero		1


	//   ....[78]....
        /*0558*/ 	.word	0x00009a20
        /*055c*/ 	.word	0x00000006
        /*0560*/ 	.word	0x00000000
        /*0564*/ 	.short	0x010a
        /*0566*/ 	.byte	0x3f
	.zero		1


	//   ....[79]....
        /*0568*/ 	.word	0x00009ab0
        /*056c*/ 	.word	0x00000009
        /*0570*/ 	.word	0x00000000
        /*0574*/ 	.short	0x010a
        /*0576*/ 	.byte	0x3f
	.zero		1


	//   ....[80]....
        /*0578*/ 	.word	0x00009b40
        /*057c*/ 	.word	0x00000006
        /*0580*/ 	.word	0x00000000
        /*0584*/ 	.short	0x010a
        /*0586*/ 	.byte	0x3f
	.zero		1


	//   ....[81]....
        /*0588*/ 	.word	0x00009bd0
        /*058c*/ 	.word	0x00000009
        /*0590*/ 	.word	0x00000000
        /*0594*/ 	.short	0x010a
        /*0596*/ 	.byte	0x3f
	.zero		1


	//   ....[82]....
        /*0598*/ 	.word	0x00009c60
        /*059c*/ 	.word	0x00000006
        /*05a0*/ 	.word	0x00000000
        /*05a4*/ 	.short	0x010a
        /*05a6*/ 	.byte	0x3f
	.zero		1


	//   ....[83]....
        /*05a8*/ 	.word	0x00009cf0
        /*05ac*/ 	.word	0x00000009
        /*05b0*/ 	.word	0x00000000
        /*05b4*/ 	.short	0x010a
        /*05b6*/ 	.byte	0x3f
	.zero		1


	//   ....[84]....
        /*05b8*/ 	.word	0x00009d80
        /*05bc*/ 	.word	0x00000006
        /*05c0*/ 	.word	0x00000000
        /*05c4*/ 	.short	0x010a
        /*05c6*/ 	.byte	0x3f
	.zero		1


	//   ....[85]....
        /*05c8*/ 	.word	0x00009e10
        /*05cc*/ 	.word	0x00000009
        /*05d0*/ 	.word	0x00000000
        /*05d4*/ 	.short	0x010a
        /*05d6*/ 	.byte	0x3f
	.zero		1


	//   ....[86]....
        /*05d8*/ 	.word	0x00009ea0
        /*05dc*/ 	.word	0x00000006
        /*05e0*/ 	.word	0x00000000
        /*05e4*/ 	.short	0x010a
        /*05e6*/ 	.byte	0x3f
	.zero		1


	//   ....[87]....
        /*05e8*/ 	.word	0x00009f30
        /*05ec*/ 	.word	0x00000009
        /*05f0*/ 	.word	0x00000000
        /*05f4*/ 	.short	0x010a
        /*05f6*/ 	.byte	0x3f
	.zero		1


	//   ....[88]....
        /*05f8*/ 	.word	0x00009fc0
        /*05fc*/ 	.word	0x00000006
        /*0600*/ 	.word	0x00000000
        /*0604*/ 	.short	0x010a
        /*0606*/ 	.byte	0x3f
	.zero		1


	//   ....[89]....
        /*0608*/ 	.word	0x0000a050
        /*060c*/ 	.word	0x00000009
        /*0610*/ 	.word	0x00000000
        /*0614*/ 	.short	0x010a
        /*0616*/ 	.byte	0x3f
	.zero		1


	//   ....[90]....
        /*0618*/ 	.word	0x0000a0e0
        /*061c*/ 	.word	0x00000006
        /*0620*/ 	.word	0x00000000
        /*0624*/ 	.short	0x010a
        /*0626*/ 	.byte	0x3f
	.zero		1


	//   ....[91]....
        /*0628*/ 	.word	0x0000a170
        /*062c*/ 	.word	0x00000009
        /*0630*/ 	.word	0x00000000
        /*0634*/ 	.short	0x010a
        /*0636*/ 	.byte	0x3f
	.zero		1


	//   ....[92]....
        /*0638*/ 	.word	0x0000a200
        /*063c*/ 	.word	0x00000006
        /*0640*/ 	.word	0x00000000
        /*0644*/ 	.short	0x010a
        /*0646*/ 	.byte	0x3f
	.zero		1


	//   ....[93]....
        /*0648*/ 	.word	0x0000a290
        /*064c*/ 	.word	0x00000003
        /*0650*/ 	.word	0x00000000
        /*0654*/ 	.short	0x010a
        /*0656*/ 	.byte	0x3f
	.zero		1


	//   ....[94]....
        /*0658*/ 	.word	0x0000a300
        /*065c*/ 	.word	0x0000000c
        /*0660*/ 	.word	0x00000000
        /*0664*/ 	.short	0x010a
        /*0666*/ 	.byte	0x3f
	.zero		1


	//   ....[95]....
        /*0668*/ 	.word	0x0000a360
        /*066c*/ 	.word	0x0000008e
        /*0670*/ 	.word	0x00000000
        /*0674*/ 	.short	0x010a
        /*0676*/ 	.byte	0x3f
	.zero		1


	//   ....[96]....
        /*0678*/ 	.word	0x0000a430
        /*067c*/ 	.word	0x00000014
        /*0680*/ 	.word	0x000000e0
        /*0684*/ 	.short	0x010a
        /*0686*/ 	.byte	0x3f
	.zero		1


	//   ....[97]....
        /*0688*/ 	.word	0x0000a500
        /*068c*/ 	.word	0x00000007
        /*0690*/ 	.word	0x00000000
        /*0694*/ 	.short	0x010a
        /*0696*/ 	.byte	0x3f
	.zero		1


	//   ....[98]....
        /*0698*/ 	.word	0x0000a550
        /*069c*/ 	.word	0x00000009
        /*06a0*/ 	.word	0x00000000
        /*06a4*/ 	.short	0x010a
        /*06a6*/ 	.byte	0x3f
	.zero		1


	//   ....[99]....
        /*06a8*/ 	.word	0x0000a5a0
        /*06ac*/ 	.word	0x00000006
        /*06b0*/ 	.word	0x00000000
        /*06b4*/ 	.short	0x010a
        /*06b6*/ 	.byte	0x3f
	.zero		1


	//   ....[100]....
        /*06b8*/ 	.word	0x0000a5f0
        /*06bc*/ 	.word	0x00000009
        /*06c0*/ 	.word	0x00000000
        /*06c4*/ 	.short	0x010a
        /*06c6*/ 	.byte	0x3f
	.zero		1


	//   ....[101]....
        /*06c8*/ 	.word	0x0000a640
        /*06cc*/ 	.word	0x00000006
        /*06d0*/ 	.word	0x00000000
        /*06d4*/ 	.short	0x010a
        /*06d6*/ 	.byte	0x3f
	.zero		1


	//   ....[102]....
        /*06d8*/ 	.word	0x0000a690
        /*06dc*/ 	.word	0x00000009
        /*06e0*/ 	.word	0x00000000
        /*06e4*/ 	.short	0x010a
        /*06e6*/ 	.byte	0x3f
	.zero		1


	//   ....[103]....
        /*06e8*/ 	.word	0x0000a6e0
        /*06ec*/ 	.word	0x00000006
        /*06f0*/ 	.word	0x00000000
        /*06f4*/ 	.short	0x010a
        /*06f6*/ 	.byte	0x3f
	.zero		1


	//   ....[104]....
        /*06f8*/ 	.word	0x0000a730
        /*06fc*/ 	.word	0x00000009
        /*0700*/ 	.word	0x00000000
        /*0704*/ 	.short	0x010a
        /*0706*/ 	.byte	0x3f
	.zero		1


	//   ....[105]....
        /*0708*/ 	.word	0x0000a780
        /*070c*/ 	.word	0x00000006
        /*0710*/ 	.word	0x00000000
        /*0714*/ 	.short	0x010a
        /*0716*/ 	.byte	0x3f
	.zero		1


	//   ....[106]....
        /*0718*/ 	.word	0x0000a7d0
        /*071c*/ 	.word	0x00000009
        /*0720*/ 	.word	0x00000000
        /*0724*/ 	.short	0x010a
        /*0726*/ 	.byte	0x3f
	.zero		1


	//   ....[107]....
        /*0728*/ 	.word	0x0000a820
        /*072c*/ 	.word	0x00000006
        /*0730*/ 	.word	0x00000000
        /*0734*/ 	.short	0x010a
        /*0736*/ 	.byte	0x3f
	.zero		1


	//   ....[108]....
        /*0738*/ 	.word	0x0000a870
        /*073c*/ 	.word	0x00000009
        /*0740*/ 	.word	0x00000000
        /*0744*/ 	.short	0x010a
        /*0746*/ 	.byte	0x3f
	.zero		1


	//   ....[109]....
        /*0748*/ 	.word	0x0000a8c0
        /*074c*/ 	.word	0x00000006
        /*0750*/ 	.word	0x00000000
        /*0754*/ 	.short	0x010a
        /*0756*/ 	.byte	0x3f
	.zero		1


	//   ....[110]....
        /*0758*/ 	.word	0x0000a910
        /*075c*/ 	.word	0x00000009
        /*0760*/ 	.word	0x00000000
        /*0764*/ 	.short	0x010a
        /*0766*/ 	.byte	0x3f
	.zero		1


	//   ....[111]....
        /*0768*/ 	.word	0x0000a960
        /*076c*/ 	.word	0x00000006
        /*0770*/ 	.word	0x00000000
        /*0774*/ 	.short	0x010a
        /*0776*/ 	.byte	0x3f
	.zero		1


	//   ....[112]....
        /*0778*/ 	.word	0x0000a9b0
        /*077c*/ 	.word	0x00000009
        /*0780*/ 	.word	0x00000000
        /*0784*/ 	.short	0x010a
        /*0786*/ 	.byte	0x3f
	.zero		1


	//   ....[113]....
        /*0788*/ 	.word	0x0000aa00
        /*078c*/ 	.word	0x00000006
        /*0790*/ 	.word	0x00000000
        /*0794*/ 	.short	0x010a
        /*0796*/ 	.byte	0x3f
	.zero		1


	//   ....[114]....
        /*0798*/ 	.word	0x0000aa50
        /*079c*/ 	.word	0x00000009
        /*07a0*/ 	.word	0x00000000
        /*07a4*/ 	.short	0x010a
        /*07a6*/ 	.byte	0x3f
	.zero		1


	//   ....[115]....
        /*07a8*/ 	.word	0x0000aaa0
        /*07ac*/ 	.word	0x00000006
        /*07b0*/ 	.word	0x00000000
        /*07b4*/ 	.short	0x010a
        /*07b6*/ 	.byte	0x3f
	.zero		1


	//   ....[116]....
        /*07b8*/ 	.word	0x0000aaf0
        /*07bc*/ 	.word	0x00000009
        /*07c0*/ 	.word	0x00000000
        /*07c4*/ 	.short	0x010a
        /*07c6*/ 	.byte	0x3f
	.zero		1


	//   ....[117]....
        /*07c8*/ 	.word	0x0000ab40
        /*07cc*/ 	.word	0x00000006
        /*07d0*/ 	.word	0x00000000
        /*07d4*/ 	.short	0x010a
        /*07d6*/ 	.byte	0x3f
	.zero		1


	//   ....[118]....
        /*07d8*/ 	.word	0x0000ab90
        /*07dc*/ 	.word	0x00000009
        /*07e0*/ 	.word	0x00000000
        /*07e4*/ 	.short	0x010a
        /*07e6*/ 	.byte	0x3f
	.zero		1


	//   ....[119]....
        /*07e8*/ 	.word	0x0000abe0
        /*07ec*/ 	.word	0x00000006
        /*07f0*/ 	.word	0x00000000
        /*07f4*/ 	.short	0x010a
        /*07f6*/ 	.byte	0x3f
	.zero		1


	//   ....[120]....
        /*07f8*/ 	.word	0x0000ac30
        /*07fc*/ 	.word	0x00000009
        /*0800*/ 	.word	0x00000000
        /*0804*/ 	.short	0x010a
        /*0806*/ 	.byte	0x3f
	.zero		1


	//   ....[121]....
        /*0808*/ 	.word	0x0000ac80
        /*080c*/ 	.word	0x00000006
        /*0810*/ 	.word	0x00000000
        /*0814*/ 	.short	0x010a
        /*0816*/ 	.byte	0x3f
	.zero		1


	//   ....[122]....
        /*0818*/ 	.word	0x0000acd0
        /*081c*/ 	.word	0x00000009
        /*0820*/ 	.word	0x00000000
        /*0824*/ 	.short	0x010a
        /*0826*/ 	.byte	0x3f
	.zero		1


	//   ....[123]....
        /*0828*/ 	.word	0x0000ad20
        /*082c*/ 	.word	0x00000006
        /*0830*/ 	.word	0x00000000
        /*0834*/ 	.short	0x010a
        /*0836*/ 	.byte	0x3f
	.zero		1


	//----- nvinfo : EIATTR_NUM_MBARRIERS
	.align		4
.L_28:
        /*0838*/ 	.byte	0x03, 0x38
        /*083a*/ 	.short	0x003a


	//----- nvinfo : EIATTR_EXIT_INSTR_OFFSETS
	.align		4
        /*083c*/ 	.byte	0x04, 0x1c
        /*083e*/ 	.short	(.L_30 - .L_29)


	//   ....[0]....
.L_29:
        /*0840*/ 	.word	0x00000c00


	//   ....[1]....
        /*0844*/ 	.word	0x000013f0


	//   ....[2]....
        /*0848*/ 	.word	0x00008000


	//   ....[3]....
        /*084c*/ 	.word	0x00008560


	//   ....[4]....
        /*0850*/ 	.word	0x0000a2e0


	//----- nvinfo : EIATTR_MAX_THREADS
	.align		4
.L_30:
        /*0854*/ 	.byte	0x04, 0x05
        /*0856*/ 	.short	(.L_32 - .L_31)
.L_31:
        /*0858*/ 	.word	0x00000180
        /*085c*/ 	.word	0x00000001
        /*0860*/ 	.word	0x00000001


	//----- nvinfo : EIATTR_CRS_STACK_SIZE
	.align		4
.L_32:
        /*0864*/ 	.byte	0x04, 0x1e
        /*0866*/ 	.short	(.L_34 - .L_33)
.L_33:
        /*0868*/ 	.word	0x00000000


	//----- nvinfo : EIATTR_CBANK_PARAM_SIZE
	.align		4
.L_34:
        /*086c*/ 	.byte	0x03, 0x19
        /*086e*/ 	.short	0x0470


	//----- nvinfo : EIATTR_PARAM_CBANK
	.align		4
        /*0870*/ 	.byte	0x04, 0x0a
        /*0872*/ 	.short	(.L_36 - .L_35)
	.align		4
.L_35:
        /*0874*/ 	.word	index@(.nv.constant0._ZN7cutlass13device_kernelINS_4gemm6kernel13GemmUniversalIN4cute5tupleIJiiiiEEENS1_10collective13CollectiveMmaINS1_37MainloopSm90TmaGmmaWarpSpecializedFP8ILi28ENS5_IJNS4_1CILi1EEENSA_ILi2EEESB_EEENS1_35KernelTmaWarpSpecializedCooperativeEEENS5_IJNSA_ILi128EEESG_NSA_ILi32EEEEEENS_12float_e4m3_tENS5_IJlSB_lEEESJ_SK_NS4_8TiledMMAINS4_8MMA_AtomIJNS4_4SM904GMMA31MMA_64x128x32_F32E4M3E4M3_SS_TNILNSO_7ScaleInE1ELSQ_1EEEEEENS4_6LayoutINS5_IJSC_SB_SB_EEENS5_IJSB_NSA_ILi0EEESV_EEEEENS5_IJNS4_10UnderscoreESY_SY_EEEEENS4_23SM90_TMA_LOAD_MULTICASTENS4_14ComposedLayoutINS4_7SwizzleILi1ELi4ELi3EEENS4_18smem_ptr_flag_bitsILi8EEENST_INS5_IJNSA_ILi8EEESH_EEENS5_IJSH_SB_EEEEEEEvNS4_8identityENS4_13SM90_TMA_LOADES1B_vS1C_EENS_8epilogue10collective6detail29Sm90TmaWarpSpecializedAdapterINS1G_15DefaultEpilogueISJ_SK_SK_NS1F_6thread17LinearCombinationISJ_Li1EffLNS1K_9ScaleType4KindE0ELNS_15FloatRoundStyleE2ESJ_EENS1_15EpilogueDefaultEEEEEvvEEEEvNT_6ParamsE)
        /*0878*/ 	.short	0x0210
        /*087a*/ 	.short	0x0470


	//----- nvinfo : EIATTR_SW_WAR
	.align		4
.L_36:
        /*087c*/ 	.byte	0x04, 0x36
        /*087e*/ 	.short	(.L_38 - .L_37)
.L_37:
        /*0880*/ 	.word	0x00000008
.L_38:


//--------------------- .nv.callgraph             --------------------------
	.section	.nv.callgraph,"",@"SHT_CUDA_CALLGRAPH"
	.align	4
	.sectionentsize	8
	.align		4
        /*0000*/ 	.word	0x00000000
	.align		4
        /*0004*/ 	.word	0xffffffff
	.align		4
        /*0008*/ 	.word	0x00000000
	.align		4
        /*000c*/ 	.word	0xfffffffe
	.align		4
        /*0010*/ 	.word	0x00000000
	.align		4
        /*0014*/ 	.word	0xfffffffd
	.align		4
        /*0018*/ 	.word	0x00000000
	.align		4
        /*001c*/ 	.word	0xfffffffc


//--------------------- .nv.constant4             --------------------------
	.section	.nv.constant4,"a",@progbits
	.align	8
	.align		8
.nv.constant4:
        /*0000*/ 	.dword	_ZN39_INTERNAL_6974cf55_4_k_cu_894d986a_43164cuda3std3__45__cpo5beginE
	.align		8
        /*0008*/ 	.dword	_ZN39_INTERNAL_6974cf55_4_k_cu_894d986a_43164cuda3std3__45__cpo3endE
	.align		8
        /*0010*/ 	.dword	_ZN39_INTERNAL_6974cf55_4_k_cu_894d986a_43164cuda3std3__45__cpo6cbeginE
	.align		8
        /*0018*/ 	.dword	_ZN39_INTERNAL_6974cf55_4_k_cu_894d986a_43164cuda3std3__45__cpo4cendE
	.align		8
        /*0020*/ 	.dword	_ZN39_INTERNAL_6974cf55_4_k_cu_894d986a_43164cuda3std3__441_GLOBAL__N__6974cf55_4_k_cu_894d986a_43166ignoreE
	.align		8
        /*0028*/ 	.dword	_ZN39_INTERNAL_6974cf55_4_k_cu_894d986a_43164cuda3std3__419piecewise_constructE
	.align		8
        /*0030*/ 	.dword	_ZN39_INTERNAL_6974cf55_4_k_cu_894d986a_43164cuda3std3__48in_placeE
	.align		8
        /*0038*/ 	.dword	_ZN39_INTERNAL_6974cf55_4_k_cu_894d986a_43164cuda3std6ranges3__45__cpo4swapE
	.align		8
        /*0040*/ 	.dword	_ZN39_INTERNAL_6974cf55_4_k_cu_894d986a_43164cuda3std6ranges3__45__cpo9iter_moveE
	.align		8
        /*0048*/ 	.dword	_ZN39_INTERNAL_6974cf55_4_k_cu_894d986a_43164cute7productE
	.align		8
        /*0050*/ 	.dword	_ZN39_INTERNAL_6974cf55_4_k_cu_894d986a_43164cute1_E


//--------------------- .text._ZN7cutlass13device_kernelINS_4gemm6kernel13GemmUniversalIN4cute5tupleIJiiiiEEENS1_10collective13CollectiveMmaINS1_37MainloopSm90TmaGmmaWarpSpecializedFP8ILi28ENS5_IJNS4_1CILi1EEENSA_ILi2EEESB_EEENS1_35KernelTmaWarpSpecializedCooperativeEEENS5_IJNSA_ILi128EEESG_NSA_ILi32EEEEEENS_12float_e4m3_tENS5_IJlSB_lEEESJ_SK_NS4_8TiledMMAINS4_8MMA_AtomIJNS4_4SM904GMMA31MMA_64x128x32_F32E4M3E4M3_SS_TNILNSO_7ScaleInE1ELSQ_1EEEEEENS4_6LayoutINS5_IJSC_SB_SB_EEENS5_IJSB_NSA_ILi0EEESV_EEEEENS5_IJNS4_10UnderscoreESY_SY_EEEEENS4_23SM90_TMA_LOAD_MULTICASTENS4_14ComposedLayoutINS4_7SwizzleILi1ELi4ELi3EEENS4_18smem_ptr_flag_bitsILi8EEENST_INS5_IJNSA_ILi8EEESH_EEENS5_IJSH_SB_EEEEEEEvNS4_8identityENS4_13SM90_TMA_LOADES1B_vS1C_EENS_8epilogue10collective6detail29Sm90TmaWarpSpecializedAdapterINS1G_15DefaultEpilogueISJ_SK_SK_NS1F_6thread17LinearCombinationISJ_Li1EffLNS1K_9ScaleType4KindE0ELNS_15FloatRoundStyleE2ESJ_EENS1_15EpilogueDefaultEEEEEvvEEEEvNT_6ParamsE --------------------------
	.section	.text._ZN7cutlass13device_kernelINS_4gemm6kernel13GemmUniversalIN4cute5tupleIJiiiiEEENS1_10collective13CollectiveMmaINS1_37MainloopSm90TmaGmmaWarpSpecializedFP8ILi28ENS5_IJNS4_1CILi1EEENSA_ILi2EEESB_EEENS1_35KernelTmaWarpSpecializedCooperativeEEENS5_IJNSA_ILi128EEESG_NSA_ILi32EEEEEENS_12float_e4m3_tENS5_IJlSB_lEEESJ_SK_NS4_8TiledMMAINS4_8MMA_AtomIJNS4_4SM904GMMA31MMA_64x128x32_F32E4M3E4M3_SS_TNILNSO_7ScaleInE1ELSQ_1EEEEEENS4_6LayoutINS5_IJSC_SB_SB_EEENS5_IJSB_NSA_ILi0EEESV_EEEEENS5_IJNS4_10UnderscoreESY_SY_EEEEENS4_23SM90_TMA_LOAD_MULTICASTENS4_14ComposedLayoutINS4_7SwizzleILi1ELi4ELi3EEENS4_18smem_ptr_flag_bitsILi8EEENST_INS5_IJNSA_ILi8EEESH_EEENS5_IJSH_SB_EEEEEEEvNS4_8identityENS4_13SM90_TMA_LOADES1B_vS1C_EENS_8epilogue10collective6detail29Sm90TmaWarpSpecializedAdapterINS1G_15DefaultEpilogueISJ_SK_SK_NS1F_6thread17LinearCombinationISJ_Li1EffLNS1K_9ScaleType4KindE0ELNS_15FloatRoundStyleE2ESJ_EENS1_15EpilogueDefaultEEEEEvvEEEEvNT_6ParamsE,"ax",@progbits
	.align	128
.text._ZN7cutlass13device_kernelINS_4gemm6kernel13GemmUniversalIN4cute5tupleIJiiiiEEENS1_10collective13CollectiveMmaINS1_37MainloopSm90TmaGmmaWarpSpecializedFP8ILi28ENS5_IJNS4_1CILi1EEENSA_ILi2EEESB_EEENS1_35KernelTmaWarpSpecializedCooperativeEEENS5_IJNSA_ILi128EEESG_NSA_ILi32EEEEEENS_12float_e4m3_tENS5_IJlSB_lEEESJ_SK_NS4_8TiledMMAINS4_8MMA_AtomIJNS4_4SM904GMMA31MMA_64x128x32_F32E4M3E4M3_SS_TNILNSO_7ScaleInE1ELSQ_1EEEEEENS4_6LayoutINS5_IJSC_SB_SB_EEENS5_IJSB_NSA_ILi0EEESV_EEEEENS5_IJNS4_10UnderscoreESY_SY_EEEEENS4_23SM90_TMA_LOAD_MULTICASTENS4_14ComposedLayoutINS4_7SwizzleILi1ELi4ELi3EEENS4_18smem_ptr_flag_bitsILi8EEENST_INS5_IJNSA_ILi8EEESH_EEENS5_IJSH_SB_EEEEEEEvNS4_8identityENS4_13SM90_TMA_LOADES1B_vS1C_EENS_8epilogue10collective6detail29Sm90TmaWarpSpecializedAdapterINS1G_15DefaultEpilogueISJ_SK_SK_NS1F_6thread17LinearCombinationISJ_Li1EffLNS1K_9ScaleType4KindE0ELNS_15FloatRoundStyleE2ESJ_EENS1_15EpilogueDefaultEEEEEvvEEEEvNT_6ParamsE:
        .type           _ZN7cutlass13device_kernelINS_4gemm6kernel13GemmUniversalIN4cute5tupleIJiiiiEEENS1_10collective13CollectiveMmaINS1_37MainloopSm90TmaGmmaWarpSpecializedFP8ILi28ENS5_IJNS4_1CILi1EEENSA_ILi2EEESB_EEENS1_35KernelTmaWarpSpecializedCooperativeEEENS5_IJNSA_ILi128EEESG_NSA_ILi32EEEEEENS_12float_e4m3_tENS5_IJlSB_lEEESJ_SK_NS4_8TiledMMAINS4_8MMA_AtomIJNS4_4SM904GMMA31MMA_64x128x32_F32E4M3E4M3_SS_TNILNSO_7ScaleInE1ELSQ_1EEEEEENS4_6LayoutINS5_IJSC_SB_SB_EEENS5_IJSB_NSA_ILi0EEESV_EEEEENS5_IJNS4_10UnderscoreESY_SY_EEEEENS4_23SM90_TMA_LOAD_MULTICASTENS4_14ComposedLayoutINS4_7SwizzleILi1ELi4ELi3EEENS4_18smem_ptr_flag_bitsILi8EEENST_INS5_IJNSA_ILi8EEESH_EEENS5_IJSH_SB_EEEEEEEvNS4_8identityENS4_13SM90_TMA_LOADES1B_vS1C_EENS_8epilogue10collective6detail29Sm90TmaWarpSpecializedAdapterINS1G_15DefaultEpilogueISJ_SK_SK_NS1F_6thread17LinearCombinationISJ_Li1EffLNS1K_9ScaleType4KindE0ELNS_15FloatRoundStyleE2ESJ_EENS1_15EpilogueDefaultEEEEEvvEEEEvNT_6ParamsE,@function
        .size           _ZN7cutlass13device_kernelINS_4gemm6kernel13GemmUniversalIN4cute5tupleIJiiiiEEENS1_10collective13CollectiveMmaINS1_37MainloopSm90TmaGmmaWarpSpecializedFP8ILi28ENS5_IJNS4_1CILi1EEENSA_ILi2EEESB_EEENS1_35KernelTmaWarpSpecializedCooperativeEEENS5_IJNSA_ILi128EEESG_NSA_ILi32EEEEEENS_12float_e4m3_tENS5_IJlSB_lEEESJ_SK_NS4_8TiledMMAINS4_8MMA_AtomIJNS4_4SM904GMMA31MMA_64x128x32_F32E4M3E4M3_SS_TNILNSO_7ScaleInE1ELSQ_1EEEEEENS4_6LayoutINS5_IJSC_SB_SB_EEENS5_IJSB_NSA_ILi0EEESV_EEEEENS5_IJNS4_10UnderscoreESY_SY_EEEEENS4_23SM90_TMA_LOAD_MULTICASTENS4_14ComposedLayoutINS4_7SwizzleILi1ELi4ELi3EEENS4_18smem_ptr_flag_bitsILi8EEENST_INS5_IJNSA_ILi8EEESH_EEENS5_IJSH_SB_EEEEEEEvNS4_8identityENS4_13SM90_TMA_LOADES1B_vS1C_EENS_8epilogue10collective6detail29Sm90TmaWarpSpecializedAdapterINS1G_15DefaultEpilogueISJ_SK_SK_NS1F_6thread17LinearCombinationISJ_Li1EffLNS1K_9ScaleType4KindE0ELNS_15FloatRoundStyleE2ESJ_EENS1_15EpilogueDefaultEEEEEvvEEEEvNT_6ParamsE,(.L_x_255 - _ZN7cutlass13device_kernelINS_4gemm6kernel13GemmUniversalIN4cute5tupleIJiiiiEEENS1_10collective13CollectiveMmaINS1_37MainloopSm90TmaGmmaWarpSpecializedFP8ILi28ENS5_IJNS4_1CILi1EEENSA_ILi2EEESB_EEENS1_35KernelTmaWarpSpecializedCooperativeEEENS5_IJNSA_ILi128EEESG_NSA_ILi32EEEEEENS_12float_e4m3_tENS5_IJlSB_lEEESJ_SK_NS4_8TiledMMAINS4_8MMA_AtomIJNS4_4SM904GMMA31MMA_64x128x32_F32E4M3E4M3_SS_TNILNSO_7ScaleInE1ELSQ_1EEEEEENS4_6LayoutINS5_IJSC_SB_SB_EEENS5_IJSB_NSA_ILi0EEESV_EEEEENS5_IJNS4_10UnderscoreESY_SY_EEEEENS4_23SM90_TMA_LOAD_MULTICASTENS4_14ComposedLayoutINS4_7SwizzleILi1ELi4ELi3EEENS4_18smem_ptr_flag_bitsILi8EEENST_INS5_IJNSA_ILi8EEESH_EEENS5_IJSH_SB_EEEEEEEvNS4_8identityENS4_13SM90_TMA_LOADES1B_vS1C_EENS_8epilogue10collective6detail29Sm90TmaWarpSpecializedAdapterINS1G_15DefaultEpilogueISJ_SK_SK_NS1F_6thread17LinearCombinationISJ_Li1EffLNS1K_9ScaleType4KindE0ELNS_15FloatRoundStyleE2ESJ_EENS1_15EpilogueDefaultEEEEEvvEEEEvNT_6ParamsE)
        .other          _ZN7cutlass13device_kernelINS_4gemm6kernel13GemmUniversalIN4cute5tupleIJiiiiEEENS1_10collective13CollectiveMmaINS1_37MainloopSm90TmaGmmaWarpSpecializedFP8ILi28ENS5_IJNS4_1CILi1EEENSA_ILi2EEESB_EEENS1_35KernelTmaWarpSpecializedCooperativeEEENS5_IJNSA_ILi128EEESG_NSA_ILi32EEEEEENS_12float_e4m3_tENS5_IJlSB_lEEESJ_SK_NS4_8TiledMMAINS4_8MMA_AtomIJNS4_4SM904GMMA31MMA_64x128x32_F32E4M3E4M3_SS_TNILNSO_7ScaleInE1ELSQ_1EEEEEENS4_6LayoutINS5_IJSC_SB_SB_EEENS5_IJSB_NSA_ILi0EEESV_EEEEENS5_IJNS4_10UnderscoreESY_SY_EEEEENS4_23SM90_TMA_LOAD_MULTICASTENS4_14ComposedLayoutINS4_7SwizzleILi1ELi4ELi3EEENS4_18smem_ptr_flag_bitsILi8EEENST_INS5_IJNSA_ILi8EEESH_EEENS5_IJSH_SB_EEEEEEEvNS4_8identityENS4_13SM90_TMA_LOADES1B_vS1C_EENS_8epilogue10collective6detail29Sm90TmaWarpSpecializedAdapterINS1G_15DefaultEpilogueISJ_SK_SK_NS1F_6thread17LinearCombinationISJ_Li1EffLNS1K_9ScaleType4KindE0ELNS_15FloatRoundStyleE2ESJ_EENS1_15EpilogueDefaultEEEEEvvEEEEvNT_6ParamsE,@"STO_CUDA_ENTRY STV_DEFAULT"
_ZN7cutlass13device_kernelINS_4gemm6kernel13GemmUniversalIN4cute5tupleIJiiiiEEENS1_10collective13CollectiveMmaINS1_37MainloopSm90TmaGmmaWarpSpecializedFP8ILi28ENS5_IJNS4_1CILi1EEENSA_ILi2EEESB_EEENS1_35KernelTmaWarpSpecializedCooperativeEEENS5_IJNSA_ILi128EEESG_NSA_ILi32EEEEEENS_12float_e4m3_tENS5_IJlSB_lEEESJ_SK_NS4_8TiledMMAINS4_8MMA_AtomIJNS4_4SM904GMMA31MMA_64x128x32_F32E4M3E4M3_SS_TNILNSO_7ScaleInE1ELSQ_1EEEEEENS4_6LayoutINS5_IJSC_SB_SB_EEENS5_IJSB_NSA_ILi0EEESV_EEEEENS5_IJNS4_10UnderscoreESY_SY_EEEEENS4_23SM90_TMA_LOAD_MULTICASTENS4_14ComposedLayoutINS4_7SwizzleILi1ELi4ELi3EEENS4_18smem_ptr_flag_bitsILi8EEENST_INS5_IJNSA_ILi8EEESH_EEENS5_IJSH_SB_EEEEEEEvNS4_8identityENS4_13SM90_TMA_LOADES1B_vS1C_EENS_8epilogue10collective6detail29Sm90TmaWarpSpecializedAdapterINS1G_15DefaultEpilogueISJ_SK_SK_NS1F_6thread17LinearCombinationISJ_Li1EffLNS1K_9ScaleType4KindE0ELNS_15FloatRoundStyleE2ESJ_EENS1_15EpilogueDefaultEEEEEvvEEEEvNT_6ParamsE:
[----:B------:R-:W-:Y:S01]  /*0000*/  LDC R1, c[0x0][0x28] ;  /* 0x00000a00ff017b82 */ /* 0x000fe20000000800 */
[----:B------:R-:W0:Y:S01]  /*0010*/  S2R R0, SR_TID.X ;  /* 0x0000000000007919 */ /* 0x000e220000002100 */
[----:B------:R-:W-:Y:S01]  /*0020*/  ELECT P0, URZ, PT ;  /* 0x00000000003f782f */ /* 0x000fe20003800000 */
[----:B------:R-:W-:Y:S01]  /*0030*/  BSSY B0, `(.L_x_0) ;  /* 0x000000f000007945 */ /* 0x000fe20003800000 */
[--C-:B0-----:R-:W-:Y:S02]  /*0040*/  SHF.R.U32.HI R2, RZ, 0x5, R0.reuse ;  /* 0x00000005ff027819 */ /* 0x101fe40000011600 */
[----:B------:R-:W-:-:S03]  /*0050*/  SHF.R.U32.HI R3, RZ, 0x7, R0 ;  /* 0x00000007ff037819 */ /* 0x000fc60000011600 */
[----:B------:R-:W0:Y:S04]  /*0060*/  SHFL.IDX PT, R6, R2, RZ, 0x1f ;  /* 0x00001fff02067589 */ /* 0x000e2800000e0000 */
[----:B------:R1:W2:Y:S01]  /*0070*/  SHFL.IDX PT, R4, R3, RZ, 0x1f ;  /* 0x00001fff03047589 */ /* 0x0002a200000e0000 */
[----:B0-----:R-:W-:-:S13]  /*0080*/  ISETP.NE.OR P0, PT, R6, RZ, !P0 ;  /* 0x000000ff0600720c */ /* 0x001fda0004705670 */
[----:B-12---:R-:W-:Y:S05]  /*0090*/  @P0 BRA `(.L_x_1) ;  /* 0x0000000000200947 */ /* 0x006fea0003800000 */
[----:B------:R-:W-:Y:S02]  /*00a0*/  ULDC.64 UR4, c[0x0][0x198] ;  /* 0x0000660000047ab9 */ /* 0x000fe40000000a00 */
[----:B------:R-:W-:Y:S02]  /*00b0*/  UIADD3 UR6, UP0, UR4, 0xf0, URZ ;  /* 0x000000f004067890 */ /* 0x000fe4000ff1e03f */
[----:B------:R-:W-:Y:S02]  /*00c0*/  UIADD3 UR4, UP1, UR4, 0x1f0, URZ ;  /* 0x000001f004047890 */ /* 0x000fe4000ff3e03f */
[----:B------:R-:W-:Y:S02]  /*00d0*/  UIADD3.X UR7, URZ, UR5, URZ, UP0, !UPT ;  /* 0x000000053f077290 */ /* 0x000fe400087fe43f */
[----:B------:R-:W-:-:S07]  /*00e0*/  UIADD3.X UR5, URZ, UR5, URZ, UP1, !UPT ;  /* 0x000000053f057290 */ /* 0x000fce0008ffe43f */
[----:B------:R0:W-:Y:S02]  /*00f0*/  UTMACCTL.PF [UR6] ;  /* 0x00000000060079b9 */ /* 0x0001e40008040000 */
[----:B------:R0:W-:Y:S02]  /*0100*/  UTMACCTL.PF [UR4] ;  /* 0x00000000040079b9 */ /* 0x0001e40008040000 */
[----:B0-----:R-:W-:Y:S01]  /*0110*/  NOP ;  /* 0x0000000000007918 */ /* 0x001fe20000000000 */
.L_x_1:
[----:B------:R-:W-:Y:S05]  /*0120*/  BSYNC B0 ;  /* 0x0000000000007941 */ /* 0x000fea0003800000 */
.L_x_0:
[----:B------:R-:W0:Y:S02]  /*0130*/  SHFL.IDX PT, R3, R2, RZ, 0x1f ;  /* 0x00001fff02037589 */ /* 0x000e2400000e0000 */
[----:B0-----:R-:W-:-:S13]  /*0140*/  ISETP.NE.AND P0, PT, R3, RZ, PT ;  /* 0x000000ff0300720c */ /* 0x001fda0003f05270 */
[----:B------:R-:W-:Y:S05]  /*0150*/  @P0 BRA `(.L_x_2) ;  /* 0x0000000400240947 */ /* 0x000fea0003800000 */
[----:B------:R-:W-:Y:S01]  /*0160*/  ELECT P0, URZ, PT ;  /* 0x00000000003f782f */ /* 0x000fe20003800000 */
[----:B------:R-:W-:-:S12]  /*0170*/  BSSY B0, `(.L_x_2) ;  /* 0x0000047000007945 */ /* 0x000fd80003800000 */
[----:B------:R-:W-:Y:S05]  /*0180*/  @!P0 BRA `(.L_x_3) ;  /* 0x0000000400148947 */ /* 0x000fea0003800000 */
[----:B------:R-:W0:Y:S01]  /*0190*/  S2UR UR8, SR_CgaCtaId ;  /* 0x00000000000879c3 */ /* 0x000e220000008800 */
[----:B------:R-:W-:Y:S01]  /*01a0*/  UMOV UR4, 0x400 ;  /* 0x0000040000047882 */ /* 0x000fe20000000000 */
[----:B------:R-:W-:Y:S01]  /*01b0*/  UMOV UR5, 0x1 ;  /* 0x0000000100057882 */ /* 0x000fe20000000000 */
[----:B------:R-:W-:Y:S02]  /*01c0*/  UMOV UR6, 0x4 ;  /* 0x0000000400067882 */ /* 0x000fe40000000000 */
[----:B------:R-:W-:-:S04]  /*01d0*/  UIADD3 UR6, -UR6, 0x100000, URZ ;  /* 0x0010000006067890 */ /* 0x000fc8000fffe13f */
[----:B------:R-:W-:Y:S02]  /*01e0*/  USHF.L.U32 UR7, UR6, 0xb, URZ ;  /* 0x0000000b06077899 */ /* 0x000fe4000800063f */
[----:B------:R-:W-:Y:S02]  /*01f0*/  USHF.L.U32 UR6, UR6, 0x1, URZ ;  /* 0x0000000106067899 */ /* 0x000fe4000800063f */
[----:B0-----:R-:W-:Y:S02]  /*0200*/  ULEA UR8, UR8, UR4, 0x18 ;  /* 0x0000000408087291 */ /* 0x001fe4000f8ec03f */
[----:B------:R-:W-:-:S04]  /*0210*/  UIADD3 UR4, -UR5, 0x100000, URZ ;  /* 0x0010000005047890 */ /* 0x000fc8000fffe13f */
[----:B------:R-:W-:Y:S02]  /*0220*/  USHF.L.U32 UR5, UR4, 0xb, URZ ;  /* 0x0000000b04057899 */ /* 0x000fe4000800063f */
[----:B------:R-:W-:Y:S01]  /*0230*/  USHF.L.U32 UR4, UR4, 0x1, URZ ;  /* 0x0000000104047899 */ /* 0x000fe2000800063f */
[----:B------:R-:W0:Y:S11]  /*0240*/  FENCE.VIEW.ASYNC.S ;  /* 0x00000000000073c6 */ /* 0x000e360000000000 */
[----:B0-----:R0:W1:Y:S01]  /*0250*/  SYNCS.EXCH.64 URZ, [UR8], UR4 ;  /* 0x00000004083f75b2 */ /* 0x0010620008000100 */
[----:B------:R0:W2:Y:S01]  /*0260*/  SYNCS.EXCH.64 URZ, [UR8+0xe0], UR6 ;  /* 0x0000e006083f75b2 */ /* 0x0000a20008000100 */
[----:B------:R0:W3:Y:S01]  /*0270*/  SYNCS.EXCH.64 URZ, [UR8+0x8], UR4 ;  /* 0x00000804083f75b2 */ /* 0x0000e20008000100 */
[----:B------:R0:W4:Y:S01]  /*0280*/  SYNCS.EXCH.64 URZ, [UR8+0xe8], UR6 ;  /* 0x0000e806083f75b2 */ /* 0x0001220008000100 */
[----:B------:R0:W0:Y:S01]  /*0290*/  SYNCS.EXCH.64 URZ, [UR8+0x10], UR4 ;  /* 0x00001004083f75b2 */ /* 0x0000220008000100 */
        /* <DEDUP_REMOVED lines=51> */
[----:B-1234-:R-:W-:Y:S01]  /*05d0*/  NOP ;  /* 0x0000000000007918 */ /* 0x01efe20000000000 */
.L_x_3:
[----:B0-----:R-:W-:Y:S05]  /*05e0*/  BSYNC B0 ;  /* 0x0000000000007941 */ /* 0x001fea0003800000 */
.L_x_2:
[----:B------:R-:W0:Y:S01]  /*05f0*/  SHFL.IDX PT, R2, R2, RZ, 0x1f ;  /* 0x00001fff02027589 */ /* 0x000e2200000e0000 */
[----:B------:R-:W-:Y:S01]  /*0600*/  SHF.R.S32.HI R5, RZ, 0x1f, R0 ;  /* 0x0000001fff057819 */ /* 0x000fe20000011400 */
[----:B------:R-:W1:Y:S01]  /*0610*/  S2UR UR8, SR_CTAID.X ;  /* 0x00000000000879c3 */ /* 0x000e620000002500 */
[----:B------:R-:W-:Y:S01]  /*0620*/  ELECT P0, URZ, PT ;  /* 0x00000000003f782f */ /* 0x000fe20003800000 */
[----:B------:R-:W2:Y:S01]  /*0630*/  S2R R8, SR_CTAID.Y ;  /* 0x0000000000087919 */ /* 0x000ea20000002600 */
[----:B------:R-:W-:Y:S01]  /*0640*/  LEA.HI R5, R5, R0, RZ, 0x7 ;  /* 0x0000000005057211 */ /* 0x000fe200078f38ff */
[----:B------:R-:W-:Y:S01]  /*0650*/  ULDC UR4, c[0x0][0x154] ;  /* 0x0000550000047ab9 */ /* 0x000fe20000000800 */
[----:B------:R-:W-:Y:S01]  /*0660*/  NOP ;  /* 0x0000000000007918 */ /* 0x000fe20000000000 */
[----:B------:R-:W-:Y:S01]  /*0670*/  NOP ;  /* 0x0000000000007918 */ /* 0x000fe20000000000 */
[----:B------:R-:W-:Y:S01]  /*0680*/  LOP3.LUT R5, R5, 0xffffff80, RZ, 0xc0, !PT ;  /* 0xffffff8005057812 */ /* 0x000fe200078ec0ff */
[----:B------:R-:W3:Y:S04]  /*0690*/  LDC R14, c[0x0][0x140] ;  /* 0x00005000ff0e7b82 */ /* 0x000ee80000000800 */
[----:B------:R-:W-:-:S04]  /*06a0*/  IMAD.IADD R5, R0, 0x1, -R5 ;  /* 0x0000000100057824 */ /* 0x000fc800078e0a05 */
[----:B------:R-:W4:Y:S01]  /*06b0*/  LDC R19, c[0x0][0x148] ;  /* 0x00005200ff137b82 */ /* 0x000f220000000800 */
[----:B------:R-:W-:Y:S02]  /*06c0*/  SHF.R.S32.HI R10, RZ, 0x1f, R5 ;  /* 0x0000001fff0a7819 */ /* 0x000fe40000011405 */
[----:B------:R-:W-:Y:S02]  /*06d0*/  LOP3.LUT P2, RZ, R5, 0x7, RZ, 0xc0, !PT ;  /* 0x0000000705ff7812 */ /* 0x000fe4000784c0ff */
[----:B------:R-:W-:Y:S02]  /*06e0*/  LEA.HI R10, R10, R5, RZ, 0x3 ;  /* 0x000000050a0a7211 */ /* 0x000fe400078f18ff */
[----:B0-----:R-:W-:Y:S01]  /*06f0*/  ISETP.NE.OR P0, PT, R2, RZ, !P0 ;  /* 0x000000ff0200720c */ /* 0x001fe20004705670 */
[----:B------:R-:W0:Y:S01]  /*0700*/  LDC R12, c[0x0][0x144] ;  /* 0x00005100ff0c7b82 */ /* 0x000e220000000800 */
[--C-:B------:R-:W-:Y:S02]  /*0710*/  SHF.R.S32.HI R2, RZ, 0x3, R10.reuse ;  /* 0x00000003ff027819 */ /* 0x100fe4000001140a */
[----:B------:R-:W-:-:S02]  /*0720*/  SHF.R.S32.HI R7, RZ, 0x1f, R10 ;  /* 0x0000001fff077819 */ /* 0x000fc4000001140a */
[----:B------:R-:W-:Y:S02]  /*0730*/  SHF.R.S32.HI R10, RZ, 0x1f, R3 ;  /* 0x0000001fff0a7819 */ /* 0x000fe40000011403 */
[----:B------:R-:W-:Y:S02]  /*0740*/  LEA.HI R7, R7, R2, RZ, 0x2 ;  /* 0x0000000207077211 */ /* 0x000fe400078f10ff */
[----:B------:R-:W-:Y:S02]  /*0750*/  LEA.HI R10, R10, R3, RZ, 0x2 ;  /* 0x000000030a0a7211 */ /* 0x000fe400078f10ff */
[----:B------:R-:W-:Y:S01]  /*0760*/  LOP3.LUT R7, R7, 0xfffffffc, RZ, 0xc0, !PT ;  /* 0xfffffffc07077812 */ /* 0x000fe200078ec0ff */
[----:B------:R-:W-:Y:S01]  /*0770*/  VOTEU.ALL UP0, P0 ;  /* 0x00000000003f7886 */ /* 0x000fe20000000000 */
[----:B--2---:R-:W-:Y:S01]  /*0780*/  I2FP.F32.U32 R11, R8 ;  /* 0x00000008000b7245 */ /* 0x004fe20000201000 */
[----:B------:R-:W-:Y:S01]  /*0790*/  VOTEU.ALL UP1, P0 ;  /* 0x00000000003f7886 */ /* 0x000fe20000020000 */
[----:B------:R-:W-:Y:S01]  /*07a0*/  LOP3.LUT R10, R10, 0x3ffffffc, RZ, 0xc0, !PT ;  /* 0x3ffffffc0a0a7812 */ /* 0x000fe200078ec0ff */
[----:B------:R-:W-:Y:S01]  /*07b0*/  IMAD.IADD R7, R2, 0x1, -R7 ;  /* 0x0000000102077824 */ /* 0x000fe200078e0a07 */
[----:B------:R-:W2:Y:S01]  /*07c0*/  @!UP0 S2UR UR7, SR_CgaCtaId ;  /* 0x00000000000789c3 */ /* 0x000ea20000008800 */
[----:B-1----:R-:W-:Y:S01]  /*07d0*/  I2FP.F32.U32 R2, UR8 ;  /* 0x0000000800027c45 */ /* 0x002fe20008201000 */
[----:B------:R-:W-:Y:S01]  /*07e0*/  FMUL R13, R11, UR4 ;  /* 0x000000040b0d7c20 */ /* 0x000fe20008400000 */
[----:B------:R-:W-:Y:S01]  /*07f0*/  ULDC UR4, c[0x0][0x150] ;  /* 0x0000540000047ab9 */ /* 0x000fe20000000800 */
[----:B------:R-:W-:Y:S01]  /*0800*/  IMAD.IADD R10, R3, 0x1, -R10 ;  /* 0x00000001030a7824 */ /* 0x000fe200078e0a0a */
[----:B------:R-:W-:Y:S01]  /*0810*/  SHF.R.S32.HI R3, RZ, 0x1f, R6 ;  /* 0x0000001fff037819 */ /* 0x000fe20000011406 */
[----:B------:R-:W-:Y:S01]  /*0820*/  FMUL R11, R2, UR4 ;  /* 0x00000004020b7c20 */ /* 0x000fe20008400000 */
[----:B------:R-:W-:Y:S01]  /*0830*/  UMOV UR4, 0x20 ;  /* 0x0000002000047882 */ /* 0x000fe20000000000 */
[----:B------:R-:W1:Y:S01]  /*0840*/  F2I.U32.TRUNC.NTZ R13, R13 ;  /* 0x0000000d000d7305 */ /* 0x000e62000020f000 */
[----:B------:R-:W-:Y:S01]  /*0850*/  LEA.HI R3, R3, R6, RZ, 0x2 ;  /* 0x0000000603037211 */ /* 0x000fe200078f10ff */
[----:B------:R-:W-:Y:S01]  /*0860*/  IMAD R7, R10, 0x4, R7 ;  /* 0x000000040a077824 */ /* 0x000fe200078e0207 */
[----:B------:R-:W-:Y:S01]  /*0870*/  @!UP0 UMOV UR6, 0x400 ;  /* 0x0000040000068882 */ /* 0x000fe20000000000 */
[----:B------:R-:W-:-:S04]  /*0880*/  @!UP0 UIADD3 UR4, -UR4, 0x100000, URZ ;  /* 0x0010000004048890 */ /* 0x000fc8000fffe13f */
[----:B------:R-:W-:Y:S02]  /*0890*/  @!UP0 USHF.L.U32 UR5, UR4, 0xb, URZ ;  /* 0x0000000b04058899 */ /* 0x000fe4000800063f */
[----:B------:R-:W-:Y:S01]  /*08a0*/  @!UP0 USHF.L.U32 UR4, UR4, 0x1, URZ ;  /* 0x0000000104048899 */ /* 0x000fe2000800063f */
[----:B------:R-:W-:Y:S01]  /*08b0*/  LOP3.LUT R3, R3, 0xfffffffc, RZ, 0xc0, !PT ;  /* 0xfffffffc03037812 */ /* 0x000fe200078ec0ff */
[C---:B------:R-:W-:Y:S01]  /*08c0*/  IMAD.SHL.U32 R2, R7.reuse, 0x4, RZ ;  /* 0x0000000407027824 */ /* 0x040fe200078e00ff */
[----:B---3--:R-:W-:Y:S01]  /*08d0*/  ISETP.EQ.U32.AND P4, PT, R14, 0x1, PT ;  /* 0x000000010e00780c */ /* 0x008fe20003f82070 */
[----:B------:R-:W3:Y:S01]  /*08e0*/  F2I.U32.TRUNC.NTZ R11, R11 ;  /* 0x0000000b000b7305 */ /* 0x000ee2000020f000 */
[----:B------:R-:W-:Y:S02]  /*08f0*/  VIADD R10, R4, 0xffffffff ;  /* 0xffffffff040a7836 */ /* 0x000fe40000000000 */
[----:B------:R-:W-:Y:S01]  /*0900*/  IMAD.IADD R6, R6, 0x1, -R3 ;  /* 0x0000000106067824 */ /* 0x000fe200078e0a03 */
[----:B------:R-:W-:-:S02]  /*0910*/  LOP3.LUT R5, R7, 0xc, R2, 0x78, !PT ;  /* 0x0000000c07057812 */ /* 0x000fc400078e7802 */
[----:B------:R-:W-:Y:S01]  /*0920*/  ISETP.GE.U32.AND P5, PT, R10, 0x2, PT ;  /* 0x000000020a00780c */ /* 0x000fe20003fa6070 */
[----:B-1----:R-:W-:Y:S01]  /*0930*/  IMAD.MOV R20, RZ, RZ, -R13 ;  /* 0x000000ffff147224 */ /* 0x002fe200078e0a0d */
[----:B--2---:R-:W-:Y:S01]  /*0940*/  @!UP0 ULEA UR6, UR7, UR6, 0x18 ;  /* 0x0000000607068291 */ /* 0x004fe2000f8ec03f */
[C---:B------:R-:W-:Y:S01]  /*0950*/  ISETP.NE.AND P1, PT, R6.reuse, 0x3, PT ;  /* 0x000000030600780c */ /* 0x040fe20003f25270 */
[----:B------:R-:W-:Y:S01]  /*0960*/  VOTEU.ALL UP0, P0 ;  /* 0x00000000003f7886 */ /* 0x000fe20000000000 */
[----:B----4-:R-:W-:Y:S01]  /*0970*/  IMAD R2, R19, R20, R8 ;  /* 0x0000001413027224 */ /* 0x010fe200078e0208 */
[----:B------:R-:W-:Y:S02]  /*0980*/  ISETP.LT.U32.AND P0, PT, R5, 0x2, !P2 ;  /* 0x000000020500780c */ /* 0x000fe40005701070 */
[----:B------:R-:W-:Y:S01]  /*0990*/  ISETP.EQ.OR P1, PT, R6, RZ, !P1 ;  /* 0x000000ff0600720c */ /* 0x000fe20004f22670 */
[----:B---3--:R-:W-:Y:S01]  /*09a0*/  IMAD.MOV R11, RZ, RZ, -R11 ;  /* 0x000000ffff0b7224 */ /* 0x008fe200078e0a0b */
[----:B------:R-:W-:-:S02]  /*09b0*/  ISETP.NE.AND P3, PT, R2, R5, PT ;  /* 0x000000050200720c */ /* 0x000fc40003f65270 */
[----:B------:R-:W-:Y:S01]  /*09c0*/  ISETP.EQ.AND P1, PT, R4, RZ, P1 ;  /* 0x000000ff0400720c */ /* 0x000fe20000f22270 */
[----:B0-----:R-:W-:Y:S01]  /*09d0*/  IMAD R11, R12, R11, UR8 ;  /* 0x000000080c0b7e24 */ /* 0x001fe2000f8e020b */
[----:B------:R-:W-:Y:S01]  /*09e0*/  ISETP.NE.AND P2, PT, R4, RZ, PT ;  /* 0x000000ff0400720c */ /* 0x000fe20003f45270 */
[----:B------:R-:W0:Y:S02]  /*09f0*/  FENCE.VIEW.ASYNC.S ;  /* 0x00000000000073c6 */ /* 0x000e240000000000 */
[----:B0-----:R0:W1:Y:S01]  /*0a00*/  @!UP0 SYNCS.EXCH.64 URZ, [UR6+0x1d0], UR4 ;  /* 0x0001d004063f85b2 */ /* 0x0010620008000100 */
[----:B------:R-:W-:Y:S02]  /*0a10*/  SEL R4, RZ, 0x1, !P1 ;  /* 0x00000001ff047807 */ /* 0x000fe40004800000 */
[----:B------:R-:W-:Y:S02]  /*0a20*/  ISETP.EQ.OR P3, PT, R11, RZ, !P3 ;  /* 0x000000ff0b00720c */ /* 0x000fe40005f62670 */
[----:B------:R-:W-:-:S02]  /*0a30*/  SEL R4, R4, 0x2, P5 ;  /* 0x0000000204047807 */ /* 0x000fc40002800000 */
[----:B------:R-:W-:Y:S01]  /*0a40*/  PLOP3.LUT P0, PT, P0, P3, PT, 0x80, 0x0 ;  /* 0x000000000000781c */ /* 0x000fe20000707070 */
[----:B------:R0:W2:Y:S01]  /*0a50*/  @!UP1 SYNCS.EXCH.64 URZ, [UR6+0x1d8], UR4 ;  /* 0x0001d804063f95b2 */ /* 0x0000a20008000100 */
[----:B------:R-:W-:Y:S01]  /*0a60*/  NOP ;  /* 0x0000000000007918 */ /* 0x000fe20000000000 */
[----:B------:R-:W-:Y:S10]  /*0a70*/  @!P4 BRA `(.L_x_4) ;  /* 0x000000000008c947 */ /* 0x000ff40003800000 */
[----:B-12---:R-:W-:Y:S01]  /*0a80*/  UCGABAR_ARV ;  /* 0x00000000000079c7 */ /* 0x006fe20008000000 */
[----:B------:R-:W-:Y:S05]  /*0a90*/  BRA `(.L_x_5) ;  /* 0x0000000000047947 */ /* 0x000fea0003800000 */
.L_x_4:
[----:B-12---:R-:W-:Y:S01]  /*0aa0*/  NOP ;  /* 0x0000000000007918 */ /* 0x006fe20000000000 */
.L_x_5:
[----:B------:R-:W1:Y:S01]  /*0ab0*/  LDC R2, c[0x0][0x65c] ;  /* 0x00019700ff027b82 */ /* 0x000e620000000800 */
[----:B------:R-:W-:Y:S01]  /*0ac0*/  IMAD.MOV.U32 R3, RZ, RZ, RZ ;  /* 0x000000ffff037224 */ /* 0x000fe200078e00ff */
[----:B-1----:R-:W-:Y:S01]  /*0ad0*/  ISETP.NE.AND P3, PT, R2, 0x1, PT ;  /* 0x000000010200780c */ /* 0x002fe20003f65270 */
[----:B------:R-:W-:-:S12]  /*0ae0*/  IMAD.U32 R2, RZ, RZ, UR8 ;  /* 0x00000008ff027e24 */ /* 0x000fd8000f8e00ff */
[----:B------:R-:W1:Y:S01]  /*0af0*/  @P3 LDC R15, c[0x0][0x10] ;  /* 0x00000400ff0f3b82 */ /* 0x000e620000000800 */
[----:B------:R-:W-:Y:S02]  /*0b00*/  @P3 IMAD.MOV.U32 R9, RZ, RZ, RZ ;  /* 0x000000ffff093224 */ /* 0x000fe400078e00ff */
[----:B------:R-:W-:-:S05]  /*0b10*/  @P3 IMAD.MOV.U32 R7, RZ, RZ, RZ ;  /* 0x000000ffff073224 */ /* 0x000fca00078e00ff */
[----:B------:R-:W2:Y:S01]  /*0b20*/  @!P3 LDC R13, c[0x0][0xc] ;  /* 0x00000300ff0dbb82 */ /* 0x000ea20000000800 */
[----:B-1----:R-:W-:-:S04]  /*0b30*/  @P3 IMAD.WIDE.U32 R14, R15, UR8, R8 ;  /* 0x000000080f0e3c25 */ /* 0x002fc8000f8e0008 */
[----:B--2---:R-:W-:-:S04]  /*0b40*/  @!P3 IMAD.WIDE.U32 R12, R8, R13, R2 ;  /* 0x0000000d080cb225 */ /* 0x004fc800078e0002 */
[----:B------:R-:W-:Y:S02]  /*0b50*/  @P3 IMAD.MOV.U32 R2, RZ, RZ, R14 ;  /* 0x000000ffff023224 */ /* 0x000fe400078e000e */
[----:B------:R-:W-:Y:S02]  /*0b60*/  @P3 IMAD.IADD R3, R15, 0x1, R7 ;  /* 0x000000010f033824 */ /* 0x000fe400078e0207 */
[----:B------:R-:W-:Y:S02]  /*0b70*/  @!P3 IMAD.MOV.U32 R2, RZ, RZ, R12 ;  /* 0x000000ffff02b224 */ /* 0x000fe400078e000c */
[----:B------:R-:W-:Y:S01]  /*0b80*/  @!P3 IMAD.MOV.U32 R3, RZ, RZ, R13 ;  /* 0x000000ffff03b224 */ /* 0x000fe200078e000d */
[----:B------:R-:W-:Y:S06]  /*0b90*/  @!P4 BRA `(.L_x_6) ;  /* 0x00000000000cc947 */ /* 0x000fec0003800000 */
[----:B------:R-:W-:Y:S01]  /*0ba0*/  UCGABAR_WAIT ;  /* 0x0000000000007dc7 */ /* 0x000fe20008000000 */
[----:B------:R-:W-:Y:S01]  /*0bb0*/  CCTL.IVALL ;  /* 0x00000000ff00798f */ /* 0x000fe20002000000 */
[----:B------:R-:W-:Y:S05]  /*0bc0*/  BRA `(.L_x_7) ;  /* 0x0000000000047947 */ /* 0x000fea0003800000 */
.L_x_6:
[----:B------:R-:W-:Y:S06]  /*0bd0*/  BAR.SYNC.DEFER_BLOCKING 0x0 ;  /* 0x0000000000007b1d */ /* 0x000fec0000010000 */
.L_x_7:
[----:B------:R-:W-:Y:S05]  /*0be0*/  @!P2 BRA `(.L_x_8) ;  /* 0x000000740008a947 */ /* 0x000fea0003800000 */
[----:B------:R-:W-:-:S13]  /*0bf0*/  ISETP.GT.U32.AND P1, PT, R10, 0x1, PT ;  /* 0x000000010a00780c */ /* 0x000fda0003f24070 */
[----:B0-----:R-:W-:Y:S05]  /*0c00*/  @P1 EXIT ;  /* 0x000000000000194d */ /* 0x001fea0003800000 */
[----:B------:R-:W-:Y:S01]  /*0c10*/  ULDC.64 UR4, c[0x0][0x650] ;  /* 0x0001940000047ab9 */ /* 0x000fe20000000a00 */
[----:B------:R-:W-:Y:S01]  /*0c20*/  PRMT R14, RZ, 0x7610, R14 ;  /* 0x00007610ff0e7816 */ /* 0x000fe2000000000e */
[----:B------:R-:W-:Y:S01]  /*0c30*/  IMAD.MOV.U32 R7, RZ, RZ, -0x1 ;  /* 0xffffffffff077424 */ /* 0x000fe200078e00ff */
[----:B------:R-:W-:Y:S01]  /*0c40*/  ISETP.GE.U32.AND P1, PT, R2, UR4, PT ;  /* 0x0000000402007c0c */ /* 0x000fe2000bf26070 */
[----:B------:R-:W-:Y:S02]  /*0c50*/  IMAD.MOV.U32 R10, RZ, RZ, -0x1 ;  /* 0xffffffffff0a7424 */ /* 0x000fe400078e00ff */
[----:B------:R-:W-:Y:S01]  /*0c60*/  IMAD.MOV.U32 R6, RZ, RZ, -0x1 ;  /* 0xffffffffff067424 */ /* 0x000fe200078e00ff */
[----:B------:R-:W-:-:S13]  /*0c70*/  ISETP.GE.U32.AND.EX P1, PT, R3, UR5, PT, P1 ;  /* 0x0000000503007c0c */ /* 0x000fda000bf26110 */
[----:B------:R-:W-:Y:S05]  /*0c80*/  @P1 BRA `(.L_x_9) ;  /* 0x0000000400281947 */ /* 0x000fea0003800000 */
[----:B------:R-:W0:Y:S01]  /*0c90*/  LDC.64 R22, c[0x0][0x628] ;  /* 0x00018a00ff167b82 */ /* 0x000e220000000a00 */
[----:B------:R-:W-:Y:S02]  /*0ca0*/  IMAD.MOV.U32 R6, RZ, RZ, R2 ;  /* 0x000000ffff067224 */ /* 0x000fe400078e0002 */
[----:B------:R-:W-:-:S05]  /*0cb0*/  IMAD.MOV.U32 R7, RZ, RZ, R3 ;  /* 0x000000ffff077224 */ /* 0x000fca00078e0003 */
[----:B------:R-:W1:Y:S08]  /*0cc0*/  LDC R10, c[0x0][0x630] ;  /* 0x00018c00ff0a7b82 */ /* 0x000e700000000800 */
[----:B------:R-:W2:Y:S01]  /*0cd0*/  LDC.64 R24, c[0x0][0x620] ;  /* 0x00018800ff187b82 */ /* 0x000ea20000000a00 */
[----:B0-----:R-:W-:-:S04]  /*0ce0*/  ISETP.NE.U32.AND P1, PT, R22, RZ, PT ;  /* 0x000000ff1600720c */ /* 0x001fc80003f25070 */
[----:B------:R-:W-:-:S13]  /*0cf0*/  ISETP.NE.AND.EX P1, PT, R23, RZ, PT, P1 ;  /* 0x000000ff1700720c */ /* 0x000fda0003f25310 */
[----:B-12---:R-:W-:Y:S05]  /*0d00*/  @!P1 BRA `(.L_x_10) ;  /* 0x0000000000289947 */ /* 0x006fea0003800000 */
[----:B------:R-:W0:Y:S02]  /*0d10*/  LDC R15, c[0x0][0x634] ;  /* 0x00018d00ff0f7b82 */ /* 0x000e240000000800 */
[----:B0-----:R-:W-:-:S05]  /*0d20*/  IADD3 R15, P1, R2, R15, RZ ;  /* 0x0000000f020f7210 */ /* 0x001fca0007f3e0ff */
[----:B------:R-:W-:-:S04]  /*0d30*/  IMAD.X R17, RZ, RZ, R3, P1 ;  /* 0x000000ffff117224 */ /* 0x000fc800008e0603 */
[----:B------:R-:W-:-:S04]  /*0d40*/  IMAD.WIDE.U32 R6, R17, R22, RZ ;  /* 0x0000001611067225 */ /* 0x000fc800078e00ff */
[----:B------:R-:W-:-:S04]  /*0d50*/  IMAD.WIDE.U32 R12, P1, R15, R23, R6 ;  /* 0x000000170f0c7225 */ /* 0x000fc80007820006 */
[----:B------:R-:W-:-:S04]  /*0d60*/  IMAD.WIDE.U32 R6, R15, R22, RZ ;  /* 0x000000160f067225 */ /* 0x000fc800078e00ff */
[----:B------:R-:W-:Y:S01]  /*0d70*/  IMAD.X R15, RZ, RZ, RZ, P1 ;  /* 0x000000ffff0f7224 */ /* 0x000fe200008e06ff */
[----:B------:R-:W-:Y:S01]  /*0d80*/  IADD3 RZ, P1, R7, R12, RZ ;  /* 0x0000000c07ff7210 */ /* 0x000fe20007f3e0ff */
[----:B------:R-:W-:-:S04]  /*0d90*/  IMAD.MOV.U32 R14, RZ, RZ, R13 ;  /* 0x000000ffff0e7224 */ /* 0x000fc800078e000d */
[----:B------:R-:W-:-:S08]  /*0da0*/  IMAD.WIDE.U32.X R6, R17, R23, R14, P1 ;  /* 0x0000001711067225 */ /* 0x000fd000008e040e */
.L_x_10:
[----:B------:R-:W0:Y:S01]  /*0db0*/  LDC.64 R22, c[0x0][0x640] ;  /* 0x00019000ff167b82 */ /* 0x000e220000000a00 */
[--C-:B------:R-:W-:Y:S01]  /*0dc0*/  SHF.R.U64 R26, R6, R10, R7.reuse ;  /* 0x0000000a061a7219 */ /* 0x100fe20000001207 */
[----:B------:R-:W-:Y:S01]  /*0dd0*/  IMAD R20, R19, R20, R8 ;  /* 0x0000001413147224 */ /* 0x000fe200078e0208 */
[----:B------:R-:W-:Y:S01]  /*0de0*/  SHF.R.U32.HI R6, RZ, R10, R7 ;  /* 0x0000000aff067219 */ /* 0x000fe20000011607 */
[----:B------:R-:W-:Y:S01]  /*0df0*/  IMAD.MOV.U32 R19, RZ, RZ, 0x1 ;  /* 0x00000001ff137424 */ /* 0x000fe200078e00ff */
[----:B------:R-:W-:-:S03]  /*0e00*/  IADD3 R9, P1, RZ, -R26, RZ ;  /* 0x8000001aff097210 */ /* 0x000fc60007f3e0ff */
[----:B------:R-:W1:Y:S02]  /*0e10*/  LDC R12, c[0x0][0x618] ;  /* 0x00018600ff0c7b82 */ /* 0x000e640000000800 */
[----:B------:R-:W-:-:S04]  /*0e20*/  IMAD.X R7, RZ, RZ, ~R6, P1 ;  /* 0x000000ffff077224 */ /* 0x000fc800008e0e06 */
[-C--:B------:R-:W-:Y:S02]  /*0e30*/  IMAD R10, R7, R24.reuse, RZ ;  /* 0x00000018070a7224 */ /* 0x080fe400078e02ff */
[----:B------:R-:W2:Y:S01]  /*0e40*/  LDC R16, c[0x0][0x608] ;  /* 0x00018200ff107b82 */ /* 0x000ea20000000800 */
[----:B------:R-:W-:-:S04]  /*0e50*/  IMAD.WIDE.U32 R6, R9, R24, R2 ;  /* 0x0000001809067225 */ /* 0x000fc800078e0002 */
[----:B------:R-:W-:-:S03]  /*0e60*/  IMAD R9, R9, R25, R10 ;  /* 0x0000001909097224 */ /* 0x000fc600078e020a */
[----:B------:R-:W3:Y:S01]  /*0e70*/  LDC R18, c[0x0][0x658] ;  /* 0x00019600ff127b82 */ /* 0x000ee20000000800 */
[----:B------:R-:W-:Y:S01]  /*0e80*/  IMAD.IADD R7, R7, 0x1, R9 ;  /* 0x0000000107077824 */ /* 0x000fe200078e0209 */
[----:B0-----:R-:W-:Y:S01]  /*0e90*/  ISETP.NE.U32.AND P1, PT, R22, RZ, PT ;  /* 0x000000ff1600720c */ /* 0x001fe20003f25070 */
[----:B------:R-:W-:-:S03]  /*0ea0*/  IMAD.MOV.U32 R9, RZ, RZ, -0x1 ;  /* 0xffffffffff097424 */ /* 0x000fc600078e00ff */
[----:B------:R-:W-:Y:S02]  /*0eb0*/  ISETP.NE.AND.EX P1, PT, R23, RZ, PT, P1 ;  /* 0x000000ff1700720c */ /* 0x000fe40003f25310 */
[----:B------:R-:W0:Y:S01]  /*0ec0*/  LDC R17, c[0x0][0x600] ;  /* 0x00018000ff117b82 */ /* 0x000e220000000800 */
[-CC-:B-1----:R-:W-:Y:S02]  /*0ed0*/  SHF.R.U64 R14, R6, R12.reuse, R7.reuse ;  /* 0x0000000c060e7219 */ /* 0x182fe40000001207 */
[----:B------:R-:W-:-:S05]  /*0ee0*/  SHF.R.U32.HI R7, RZ, R12, R7 ;  /* 0x0000000cff077219 */ /* 0x000fca0000011607 */
[----:B------:R-:W1:Y:S01]  /*0ef0*/  LDC R21, c[0x0][0x648] ;  /* 0x00019200ff157b82 */ /* 0x000e620000000800 */
[-CC-:B--2---:R-:W-:Y:S02]  /*0f00*/  SHF.R.U64 R27, R14, R16.reuse, R7.reuse ;  /* 0x000000100e1b7219 */ /* 0x184fe40000001207 */
[----:B------:R-:W-:-:S05]  /*0f10*/  SHF.R.U32.HI R7, RZ, R16, R7 ;  /* 0x00000010ff077219 */ /* 0x000fca0000011607 */
[----:B------:R-:W2:Y:S01]  /*0f20*/  LDC R25, c[0x0][0x638] ;  /* 0x00018e00ff197b82 */ /* 0x000ea20000000800 */
[-C--:B---3--:R-:W-:Y:S02]  /*0f30*/  SHF.L.U32 R6, R9, R18.reuse, RZ ;  /* 0x0000001209067219 */ /* 0x088fe400000006ff */
[--C-:B------:R-:W-:Y:S02]  /*0f40*/  SHF.R.U64 R16, R27, R18, R7.reuse ;  /* 0x000000121b107219 */ /* 0x100fe40000001207 */
[----:B------:R-:W-:Y:S02]  /*0f50*/  LOP3.LUT R10, RZ, R6, RZ, 0x33, !PT ;  /* 0x00000006ff0a7212 */ /* 0x000fe400078e33ff */
[----:B------:R-:W-:Y:S01]  /*0f60*/  SHF.R.U32.HI R7, RZ, R18, R7 ;  /* 0x00000012ff077219 */ /* 0x000fe20000011607 */
[----:B------:R-:W3:Y:S01]  /*0f70*/  LDC R24, c[0x0][0x610] ;  /* 0x00018400ff187b82 */ /* 0x000ee20000000800 */
[----:B------:R-:W-:Y:S01]  /*0f80*/  IMAD.MOV.U32 R6, RZ, RZ, R16 ;  /* 0x000000ffff067224 */ /* 0x000fe200078e0010 */
[----:B------:R-:W-:Y:S06]  /*0f90*/  @!P1 BRA `(.L_x_11) ;  /* 0x0000000000289947 */ /* 0x000fec0003800000 */
[----:B------:R-:W4:Y:S02]  /*0fa0*/  LDC R13, c[0x0][0x64c] ;  /* 0x00019300ff0d7b82 */ /* 0x000f240000000800 */
[----:B----4-:R-:W-:-:S05]  /*0fb0*/  IADD3 R13, P1, R16, R13, RZ ;  /* 0x0000000d100d7210 */ /* 0x010fca0007f3e0ff */
        /* <DEDUP_REMOVED lines=8> */
.L_x_11:
[----:B-1----:R-:W-:Y:S01]  /*1040*/  SHF.R.U64 R8, R6, R21, R7 ;  /* 0x0000001506087219 */ /* 0x002fe20000001207 */
[----:B0-----:R-:W-:Y:S01]  /*1050*/  VIADD R9, R17, 0xffffffff ;  /* 0xffffffff11097836 */ /* 0x001fe20000000000 */
[----:B------:R-:W-:Y:S02]  /*1060*/  SHF.L.U32 R6, R19, R18, RZ ;  /* 0x0000001213067219 */ /* 0x000fe400000006ff */
[----:B------:R-:W-:Y:S01]  /*1070*/  LOP3.LUT R7, R27, R10, RZ, 0xc0, !PT ;  /* 0x0000000a1b077212 */ /* 0x000fe200078ec0ff */
[----:B------:R-:W-:Y:S01]  /*1080*/  IMAD.MOV R10, RZ, RZ, -R8 ;  /* 0x000000ffff0a7224 */ /* 0x000fe200078e0a08 */
[----:B------:R-:W-:Y:S02]  /*1090*/  SEL R11, R11, R20, !P3 ;  /* 0x000000140b0b7207 */ /* 0x000fe40005800000 */
[----:B------:R-:W-:Y:S01]  /*10a0*/  LOP3.LUT R9, R14, R9, RZ, 0xc0, !PT ;  /* 0x000000090e097212 */ /* 0x000fe200078ec0ff */
[----:B------:R-:W-:Y:S02]  /*10b0*/  IMAD R8, R6, R8, R7 ;  /* 0x0000000806087224 */ /* 0x000fe400078e0207 */
[----:B--2---:R-:W-:-:S02]  /*10c0*/  IMAD R6, R10, R25, R16 ;  /* 0x000000190a067224 */ /* 0x004fc400078e0210 */
[----:B---3--:R-:W-:Y:S02]  /*10d0*/  IMAD R11, R8, R24, R11 ;  /* 0x00000018080b7224 */ /* 0x008fe400078e020b */
[----:B------:R-:W-:Y:S02]  /*10e0*/  IMAD R6, R6, R17, R9 ;  /* 0x0000001106067224 */ /* 0x000fe400078e0209 */
[----:B------:R-:W-:-:S03]  /*10f0*/  IMAD.MOV.U32 R14, RZ, RZ, 0x1 ;  /* 0x00000001ff0e7424 */ /* 0x000fc600078e00ff */
[----:B------:R-:W-:Y:S02]  /*1100*/  SEL R10, R6, R11, !P3 ;  /* 0x0000000b060a7207 */ /* 0x000fe40005800000 */
[----:B------:R-:W-:Y:S01]  /*1110*/  SEL R7, R11, R6, !P3 ;  /* 0x000000060b077207 */ /* 0x000fe20005800000 */
[----:B------:R-:W-:-:S07]  /*1120*/  IMAD.MOV.U32 R6, RZ, RZ, R26 ;  /* 0x000000ffff067224 */ /* 0x000fce00078e001a */
.L_x_9:
[----:B------:R-:W-:-:S08]  /*1130*/  NOP ;  /* 0x0000000000007918 */ /* 0x000fd00000000000 */
[----:B------:R-:W0:Y:S02]  /*1140*/  USETMAXREG.TRY_ALLOC.CTAPOOL UP0, 0xe8 ;  /* 0x000000e8000079c8 */ /* 0x000e240008000600 */
[----:B0-----:R-:W-:-:S13]  /*1150*/  PLOP3.LUT P1, PT, PT, PT, UP0, 0x80, 0x0 ;  /* 0x000000000000781c */ /* 0x001fda0003f2f008 */
[----:B------:R-:W-:Y:S05]  /*1160*/  @!P1 BRA `(.L_x_9) ;  /* 0xfffffffc00f09947 */ /* 0x000fea000383ffff */
[----:B------:R-:W-:Y:S01]  /*1170*/  ULDC.64 UR4, c[0x0][0x598] ;  /* 0x0001660000047ab9 */ /* 0x000fe20000000a00 */
[----:B------:R-:W-:Y:S01]  /*1180*/  ULDC.64 UR18, c[0x0][0x208] ;  /* 0x0000820000127ab9 */ /* 0x000fe20000000a00 */
[----:B------:R-:W-:-:S04]  /*1190*/  ISETP.NE.U32.AND P1, PT, RZ, UR4, PT ;  /* 0x00000004ff007c0c */ /* 0x000fc8000bf25070 */
[----:B------:R-:W-:-:S13]  /*11a0*/  ISETP.NE.AND.EX P1, PT, RZ, UR5, PT, P1 ;  /* 0x00000005ff007c0c */ /* 0x000fda000bf25310 */
[----:B------:R-:W-:Y:S05]  /*11b0*/  @!P1 BRA `(.L_x_12) ;  /* 0x00000000001c9947 */ /* 0x000fea0003800000 */
[----:B------:R-:W0:Y:S02]  /*11c0*/  LDC.64 R8, c[0x0][0x598] ;  /* 0x00016600ff087b82 */ /* 0x000e240000000a00 */
[----:B0-----:R-:W2:Y:S02]  /*11d0*/  LDG.E.64 R8, desc[UR18][R8.64] ;  /* 0x0000001208087981 */ /* 0x001ea4000c1e1b00 */
[----:B--2---:R-:W-:-:S04]  /*11e0*/  ISETP.NE.U32.AND P1, PT, R8, RZ, PT ;  /* 0x000000ff0800720c */ /* 0x004fc80003f25070 */
[----:B------:R-:W-:-:S13]  /*11f0*/  ISETP.NE.AND.EX P1, PT, R9, RZ, PT, P1 ;  /* 0x000000ff0900720c */ /* 0x000fda0003f25310 */
[----:B------:R-:W-:Y:S05]  /*1200*/  @!P1 BRA `(.L_x_12) ;  /* 0x0000000000089947 */ /* 0x000fea0003800000 */
[----:B------:R0:W5:Y:S01]  /*1210*/  LD.E R8, desc[UR18][R8.64] ;  /* 0x0000001208087980 */ /* 0x000162000c101900 */
[----:B------:R-:W-:Y:S05]  /*1220*/  BRA `(.L_x_13) ;  /* 0x0000000000207947 */ /* 0x000fea0003800000 */
.L_x_12:
[----:B------:R-:W-:Y:S02]  /*1230*/  ULDC.64 UR4, c[0x0][0x588] ;  /* 0x0001620000047ab9 */ /* 0x000fe40000000a00 */
[----:B------:R-:W-:-:S04]  /*1240*/  ISETP.NE.U32.AND P1, PT, RZ, UR4, PT ;  /* 0x00000004ff007c0c */ /* 0x000fc8000bf25070 */
[----:B------:R-:W-:-:S13]  /*1250*/  ISETP.NE.AND.EX P1, PT, RZ, UR5, PT, P1 ;  /* 0x00000005ff007c0c */ /* 0x000fda000bf25310 */
[----:B------:R-:W-:Y:S05]  /*1260*/  @!P1 BRA `(.L_x_14) ;  /* 0x00000000000c9947 */ /* 0x000fea0003800000 */
[----:B------:R-:W0:Y:S02]  /*1270*/  LDC.64 R8, c[0x0][0x588] ;  /* 0x00016200ff087b82 */ /* 0x000e240000000a00 */
[----:B0-----:R1:W5:Y:S01]  /*1280*/  LDG.E R8, desc[UR18][R8.64] ;  /* 0x0000001208087981 */ /* 0x001362000c1e1900 */
[----:B------:R-:W-:Y:S05]  /*1290*/  BRA `(.L_x_13) ;  /* 0x0000000000047947 */ /* 0x000fea0003800000 */
.L_x_14:
[----:B------:R-:W2:Y:S02]  /*12a0*/  LDC R8, c[0x0][0x580] ;  /* 0x00016000ff087b82 */ /* 0x000ea40000000800 */
.L_x_13:
[----:B------:R-:W-:Y:S02]  /*12b0*/  ULDC.64 UR4, c[0x0][0x5a0] ;  /* 0x0001680000047ab9 */ /* 0x000fe40000000a00 */
[----:B------:R-:W-:-:S04]  /*12c0*/  ISETP.NE.U32.AND P1, PT, RZ, UR4, PT ;  /* 0x00000004ff007c0c */ /* 0x000fc8000bf25070 */
[----:B------:R-:W-:-:S13]  /*12d0*/  ISETP.NE.AND.EX P1, PT, RZ, UR5, PT, P1 ;  /* 0x00000005ff007c0c */ /* 0x000fda000bf25310 */
[----:B------:R-:W-:Y:S05]  /*12e0*/  @!P1 BRA `(.L_x_15) ;  /* 0x00000000001c9947 */ /* 0x000fea0003800000 */
[----:B------:R-:W3:Y:S02]  /*12f0*/  LDC.64 R12, c[0x0][0x5a0] ;  /* 0x00016800ff0c7b82 */ /* 0x000ee40000000a00 */
[----:B---3--:R-:W3:Y:S02]  /*1300*/  LDG.E.64 R12, desc[UR18][R12.64] ;  /* 0x000000120c0c7981 */ /* 0x008ee4000c1e1b00 */
[----:B---3--:R-:W-:-:S04]  /*1310*/  ISETP.NE.U32.AND P1, PT, R12, RZ, PT ;  /* 0x000000ff0c00720c */ /* 0x008fc80003f25070 */
[----:B------:R-:W-:-:S13]  /*1320*/  ISETP.NE.AND.EX P1, PT, R13, RZ, PT, P1 ;  /* 0x000000ff0d00720c */ /* 0x000fda0003f25310 */
[----:B------:R-:W-:Y:S05]  /*1330*/  @!P1 BRA `(.L_x_15) ;  /* 0x0000000000089947 */ /* 0x000fea0003800000 */
[----:B01----:R0:W5:Y:S01]  /*1340*/  LD.E R9, desc[UR18][R12.64] ;  /* 0x000000120c097980 */ /* 0x003162000c101900 */
[----:B------:R-:W-:Y:S05]  /*1350*/  BRA `(.L_x_16) ;  /* 0x0000000000207947 */ /* 0x000fea0003800000 */
.L_x_15:
[----:B------:R-:W-:Y:S02]  /*1360*/  ULDC.64 UR4, c[0x0][0x590] ;  /* 0x0001640000047ab9 */ /* 0x000fe40000000a00 */
[----:B------:R-:W-:-:S04]  /*1370*/  ISETP.NE.U32.AND P1, PT, RZ, UR4, PT ;  /* 0x00000004ff007c0c */ /* 0x000fc8000bf25070 */
[----:B------:R-:W-:-:S13]  /*1380*/  ISETP.NE.AND.EX P1, PT, RZ, UR5, PT, P1 ;  /* 0x00000005ff007c0c */ /* 0x000fda000bf25310 */
[----:B------:R-:W-:Y:S05]  /*1390*/  @!P1 BRA `(.L_x_17) ;  /* 0x00000000000c9947 */ /* 0x000fea0003800000 */
[----:B------:R-:W0:Y:S02]  /*13a0*/  LDC.64 R12, c[0x0][0x590] ;  /* 0x00016400ff0c7b82 */ /* 0x000e240000000a00 */
[----:B01----:R1:W5:Y:S01]  /*13b0*/  LDG.E R9, desc[UR18][R12.64] ;  /* 0x000000120c097981 */ /* 0x003362000c1e1900 */
[----:B------:R-:W-:Y:S05]  /*13c0*/  BRA `(.L_x_16) ;  /* 0x0000000000047947 */ /* 0x000fea0003800000 */
.L_x_17:
[----:B01----:R-:W3:Y:S02]  /*13d0*/  LDC R9, c[0x0][0x584] ;  /* 0x00016100ff097b82 */ /* 0x003ee40000000800 */
.L_x_16:
[----:B------:R-:W-:-:S13]  /*13e0*/  LOP3.LUT P1, RZ, R14, 0xff, RZ, 0xc0, !PT ;  /* 0x000000ff0eff7812 */ /* 0x000fda000782c0ff */
[----:B------:R-:W-:Y:S05]  /*13f0*/  @!P1 EXIT ;  /* 0x000000000000994d */ /* 0x000fea0003800000 */
[----:B------:R-:W-:Y:S01]  /*1400*/  ULDC UR4, c[0x0][0x28c] ;  /* 0x0000a30000047ab9 */ /* 0x000fe20000000800 */
[----:B------:R-:W-:Y:S01]  /*1410*/  LOP3.LUT R143, R4, 0x1, RZ, 0xfc, !PT ;  /* 0x00000001048f7812 */ /* 0x000fe200078efcff */
[----:B------:R-:W-:-:S04]  /*1420*/  UIADD3 UR4, UR4, 0x1f, URZ ;  /* 0x0000001f04047890 */ /* 0x000fc8000fffe03f */
[----:B------:R-:W-:-:S04]  /*1430*/  USHF.R.S32.HI UR5, URZ, 0x1f, UR4 ;  /* 0x0000001f3f057899 */ /* 0x000fc80008011404 */
[----:B------:R-:W-:-:S03]  /*1440*/  ULEA.HI UR5, UR5, UR4, URZ, 0x5 ;  /* 0x0000000405057291 */ /* 0x000fc6000f8f283f */
[----:B------:R-:W-:Y:S01]  /*1450*/  UMOV UR4, URZ ;  /* 0x0000003f00047c82 */ /* 0x000fe20008000000 */
[----:B------:R-:W-:-:S03]  /*1460*/  USHF.R.S32.HI UR9, URZ, 0x5, UR5 ;  /* 0x000000053f097899 */ /* 0x000fc60008011405 */
[----:B------:R-:W-:-:S09]  /*1470*/  UMOV UR5, URZ ;  /* 0x0000003f00057c82 */ /* 0x000fd20008000000 */
.L_x_172:
[----:B------:R-:W-:Y:S01]  /*1480*/  LOP3.LUT R11, R0, 0x80, RZ, 0xc0, !PT ;  /* 0x00000080000b7812 */ /* 0x000fe200078ec0ff */
[----:B------:R-:W4:Y:S01]  /*1490*/  S2UR UR13, SR_CgaCtaId ;  /* 0x00000000000d79c3 */ /* 0x000f220000008800 */
[----:B------:R-:W-:Y:S01]  /*14a0*/  UMOV UR12, 0x400 ;  /* 0x00000400000c7882 */ /* 0x000fe20000000000 */
[----:B------:R-:W-:Y:S01]  /*14b0*/  UMOV UR6, URZ ;  /* 0x0000003f00067c82 */ /* 0x000fe20008000000 */
[----:B------:R-:W-:Y:S01]  /*14c0*/  SHF.R.U32.HI R11, RZ, 0x7, R11 ;  /* 0x00000007ff0b7819 */ /* 0x000fe2000001160b */
[----:B------:R-:W-:Y:S01]  /*14d0*/  UMOV UR7, URZ ;  /* 0x0000003f00077c82 */ /* 0x000fe20008000000 */
[----:B------:R-:W-:Y:S01]  /*14e0*/  UMOV UR16, UR5 ;  /* 0x0000000500107c82 */ /* 0x000fe20008000000 */
[----:B------:R-:W-:Y:S02]  /*14f0*/  CS2R R16, SRZ ;  /* 0x0000000000107805 */ /* 0x000fe4000001ff00 */
[----:B------:R-:W-:Y:S01]  /*1500*/  CS2R R14, SRZ ;  /* 0x00000000000e7805 */ /* 0x000fe2000001ff00 */
[----:B01----:R-:W0:Y:S01]  /*1510*/  LDC R12, c[0x0][0x28c] ;  /* 0x0000a300ff0c7b82 */ /* 0x003e220000000800 */
[----:B------:R-:W1:Y:S01]  /*1520*/  SHFL.IDX PT, R11, R11, RZ, 0x1f ;  /* 0x00001fff0b0b7589 */ /* 0x000e6200000e0000 */
[----:B------:R-:W-:-:S02]  /*1530*/  CS2R R18, SRZ ;  /* 0x0000000000127805 */ /* 0x000fc4000001ff00 */
[----:B------:R-:W-:Y:S02]  /*1540*/  CS2R R20, SRZ ;  /* 0x0000000000147805 */ /* 0x000fe4000001ff00 */
[----:B------:R-:W-:Y:S02]  /*1550*/  CS2R R22, SRZ ;  /* 0x0000000000167805 */ /* 0x000fe4000001ff00 */
[----:B------:R-:W-:Y:S02]  /*1560*/  CS2R R88, SRZ ;  /* 0x0000000000587805 */ /* 0x000fe4000001ff00 */
[----:B------:R-:W-:Y:S02]  /*1570*/  CS2R R90, SRZ ;  /* 0x00000000005a7805 */ /* 0x000fe4000001ff00 */
[----:B------:R-:W-:Y:S02]  /*1580*/  CS2R R92, SRZ ;  /* 0x00000000005c7805 */ /* 0x000fe4000001ff00 */
        /* <DEDUP_REMOVED lines=16> */
[----:B0-----:R-:W-:Y:S02]  /*1690*/  ISETP.GE.AND P1, PT, R12, 0x1, PT ;  /* 0x000000010c00780c */ /* 0x001fe40003f26270 */
[----:B------:R-:W-:Y:S02]  /*16a0*/  CS2R R126, SRZ ;  /* 0x00000000007e7805 */ /* 0x000fe4000001ff00 */
[----:B-1----:R-:W-:-:S02]  /*16b0*/  R2UR UR8, R11 ;  /* 0x000000000b0872ca */ /* 0x002fc400000e0000 */
[----:B------:R-:W-:Y:S02]  /*16c0*/  CS2R R128, SRZ ;  /* 0x0000000000807805 */ /* 0x000fe4000001ff00 */
[----:B------:R-:W-:Y:S02]  /*16d0*/  CS2R R130, SRZ ;  /* 0x0000000000827805 */ /* 0x000fe4000001ff00 */
[----:B------:R-:W-:Y:S02]  /*16e0*/  CS2R R132, SRZ ;  /* 0x0000000000847805 */ /* 0x000fe4000001ff00 */
[----:B------:R-:W-:Y:S02]  /*16f0*/  CS2R R134, SRZ ;  /* 0x0000000000867805 */ /* 0x000fe4000001ff00 */
[----:B------:R-:W-:Y:S02]  /*1700*/  CS2R R136, SRZ ;  /* 0x0000000000887805 */ /* 0x000fe4000001ff00 */
[----:B------:R-:W-:-:S02]  /*1710*/  CS2R R138, SRZ ;  /* 0x00000000008a7805 */ /* 0x000fc4000001ff00 */
[----:B------:R-:W-:Y:S01]  /*1720*/  CS2R R140, SRZ ;  /* 0x00000000008c7805 */ /* 0x000fe2000001ff00 */
[----:B------:R-:W-:Y:S01]  /*1730*/  IMAD.U32 R144, RZ, RZ, UR4 ;  /* 0x00000004ff907e24 */ /* 0x000fe2000f8e00ff */
[----:B--23--:R-:W-:Y:S02]  /*1740*/  CS2R R24, SRZ ;  /* 0x0000000000187805 */ /* 0x00cfe4000001ff00 */
[----:B------:R-:W-:Y:S02]  /*1750*/  CS2R R26, SRZ ;  /* 0x00000000001a7805 */ /* 0x000fe4000001ff00 */
[----:B------:R-:W-:Y:S02]  /*1760*/  CS2R R28, SRZ ;  /* 0x00000000001c7805 */ /* 0x000fe4000001ff00 */
[----:B------:R-:W-:Y:S01]  /*1770*/  CS2R R30, SRZ ;  /* 0x00000000001e7805 */ /* 0x000fe2000001ff00 */
[----:B------:R-:W-:Y:S01]  /*1780*/  ULEA.HI UR10, UR8, UR8, URZ, 0x1 ;  /* 0x00000008080a7291 */ /* 0x000fe2000f8f083f */
[----:B------:R-:W-:-:S02]  /*1790*/  CS2R R32, SRZ ;  /* 0x0000000000207805 */ /* 0x000fc4000001ff00 */
[----:B------:R-:W-:Y:S02]  /*17a0*/  CS2R R34, SRZ ;  /* 0x0000000000227805 */ /* 0x000fe4000001ff00 */
[----:B------:R-:W-:Y:S01]  /*17b0*/  CS2R R36, SRZ ;  /* 0x0000000000247805 */ /* 0x000fe2000001ff00 */
[----:B------:R-:W-:Y:S01]  /*17c0*/  ULOP3.LUT UR11, UR10, 0x1ffffe, URZ, 0xc0, !UPT ;  /* 0x001ffffe0a0b7892 */ /* 0x000fe2000f8ec03f */
[----:B------:R-:W-:Y:S01]  /*17d0*/  CS2R R38, SRZ ;  /* 0x0000000000267805 */ /* 0x000fe2000001ff00 */
[----:B----4-:R-:W-:Y:S01]  /*17e0*/  ULEA UR10, UR13, UR12, 0x18 ;  /* 0x0000000c0d0a7291 */ /* 0x010fe2000f8ec03f */
[----:B------:R-:W-:Y:S01]  /*17f0*/  CS2R R40, SRZ ;  /* 0x0000000000287805 */ /* 0x000fe2000001ff00 */
[----:B------:R-:W-:Y:S01]  /*1800*/  UIADD3 UR11, UR8, -UR11, URZ ;  /* 0x8000000b080b7290 */ /* 0x000fe2000fffe03f */
[----:B------:R-:W-:Y:S02]  /*1810*/  CS2R R42, SRZ ;  /* 0x00000000002a7805 */ /* 0x000fe4000001ff00 */
[----:B------:R-:W-:Y:S01]  /*1820*/  CS2R R44, SRZ ;  /* 0x00000000002c7805 */ /* 0x000fe2000001ff00 */
[----:B------:R-:W-:Y:S01]  /*1830*/  UMOV UR8, URZ ;  /* 0x0000003f00087c82 */ /* 0x000fe20008000000 */
[----:B------:R-:W-:Y:S01]  /*1840*/  ULEA UR11, UR11, UR10, 0xb ;  /* 0x0000000a0b0b7291 */ /* 0x000fe2000f8e583f */
[----:B------:R-:W-:-:S02]  /*1850*/  CS2R R46, SRZ ;  /* 0x00000000002e7805 */ /* 0x000fc4000001ff00 */
[----:B------:R-:W-:Y:S02]  /*1860*/  CS2R R48, SRZ ;  /* 0x0000000000307805 */ /* 0x000fe4000001ff00 */
[----:B------:R-:W-:Y:S01]  /*1870*/  CS2R R50, SRZ ;  /* 0x0000000000327805 */ /* 0x000fe2000001ff00 */
[----:B------:R-:W-:Y:S01]  /*1880*/  UIADD3 UR11, UR11, 0x280, URZ ;  /* 0x000002800b0b7890 */ /* 0x000fe2000fffe03f */
[----:B------:R-:W-:Y:S02]  /*1890*/  CS2R R52, SRZ ;  /* 0x0000000000347805 */ /* 0x000fe4000001ff00 */
[----:B------:R-:W-:Y:S02]  /*18a0*/  CS2R R54, SRZ ;  /* 0x0000000000367805 */ /* 0x000fe4000001ff00 */
[----:B------:R-:W-:Y:S01]  /*18b0*/  CS2R R56, SRZ ;  /* 0x0000000000387805 */ /* 0x000fe2000001ff00 */
[----:B------:R-:W-:Y:S01]  /*18c0*/  USHF.R.U32.HI UR11, URZ, 0x4, UR11 ;  /* 0x000000043f0b7899 */ /* 0x000fe2000801160b */
[----:B------:R-:W-:-:S02]  /*18d0*/  CS2R R58, SRZ ;  /* 0x00000000003a7805 */ /* 0x000fc4000001ff00 */
[----:B------:R-:W-:Y:S02]  /*18e0*/  CS2R R60, SRZ ;  /* 0x00000000003c7805 */ /* 0x000fe4000001ff00 */
[----:B------:R-:W-:Y:S01]  /*18f0*/  CS2R R62, SRZ ;  /* 0x00000000003e7805 */ /* 0x000fe2000001ff00 */
[----:B------:R-:W-:Y:S01]  /*1900*/  ULOP3.LUT UR11, UR11, 0x3fff, URZ, 0xc0, !UPT ;  /* 0x00003fff0b0b7892 */ /* 0x000fe2000f8ec03f */
        /* <DEDUP_REMOVED lines=11> */
[----:B------:R-:W-:Y:S01]  /*19c0*/  CS2R R86, SRZ ;  /* 0x0000000000567805 */ /* 0x000fe2000001ff00 */
[----:B------:R-:W-:Y:S06]  /*19d0*/  @!P1 BRA `(.L_x_18) ;  /* 0x0000000800189947 */ /* 0x000fec0003800000 */
[----:B------:R-:W-:-:S13]  /*19e0*/  ISETP.NE.AND P2, PT, R143, 0x3, PT ;  /* 0x000000038f00780c */ /* 0x000fda0003f45270 */
[----:B------:R-:W-:Y:S05]  /*19f0*/  @!P2 BRA `(.L_x_19) ;  /* 0x000000000004a947 */ /* 0x000fea0003800000 */
[----:B------:R-:W-:Y:S01]  /*1a00*/  BPT.TRAP 0x1 ;  /* 0x000000040000795c */ /* 0x000fe20000300000 */
.L_x_19:
[----:B------:R-:W-:Y:S01]  /*1a10*/  ULEA UR6, UR5, UR10, 0x3 ;  /* 0x0000000a05067291 */ /* 0x000fe2000f8e183f */
[----:B------:R-:W-:-:S05]  /*1a20*/  IMAD.U32 R11, RZ, RZ, UR4 ;  /* 0x00000004ff0b7e24 */ /* 0x000fca000f8e00ff */
[----:B------:R-:W-:-:S04]  /*1a30*/  SHF.L.U32 R11, R11, 0x1f, RZ ;  /* 0x0000001f0b0b7819 */ /* 0x000fc800000006ff */
[----:B------:R0:W1:Y:S01]  /*1a40*/  SYNCS.PHASECHK.TRANS64.TRYWAIT P1, [UR6], R11 ;  /* 0x0000000bff0075a7 */ /* 0x0000620008020146 */
[----:B------:R-:W-:Y:S05]  /*1a50*/  @!P2 BRA `(.L_x_20) ;  /* 0x000000000004a947 */ /* 0x000fea0003800000 */
[----:B------:R-:W-:Y:S01]  /*1a60*/  BPT.TRAP 0x1 ;  /* 0x000000040000795c */ /* 0x000fe20000300000 */
.L_x_20:
[----:B-1----:R-:W-:Y:S05]  /*1a70*/  @P1 BRA `(.L_x_21) ;  /* 0x0000000000081947 */ /* 0x002fea0003800000 */
[----:B------:R-:W1:Y:S02]  /*1a80*/  SYNCS.PHASECHK.TRANS64.TRYWAIT P1, [UR6], R11 ;  /* 0x0000000bff0075a7 */ /* 0x000e640008020146 */
[----:B-1----:R-:W-:Y:S05]  /*1a90*/  @!P1 BRA `(.L_x_22) ;  /* 0x0000008800149947 */ /* 0x002fea0003800000 */
.L_x_21:
[----:B------:R-:W-:Y:S01]  /*1aa0*/  UIADD3 UR6, UR10, 0x1c280, URZ ;  /* 0x0001c2800a067890 */ /* 0x000fe2000fffe03f */
[----:B------:R-:W-:Y:S01]  /*1ab0*/  WARPGROUP.ARRIVE ;  /* 0x00000000000079c5 */ /* 0x000fe20000000000 */
[----:B------:R-:W-:Y:S01]  /*1ac0*/  ULDC UR7, c[0x0][0x50c] ;  /* 0x0001430000077ab9 */ /* 0x000fe20000000800 */
[----:B------:R-:W-:Y:S01]  /*1ad0*/  ULOP3.LUT UR12, UR11, 0x10000, URZ, 0xfc, !UPT ;  /* 0x000100000b0c7892 */ /* 0x000fe2000f8efc3f */
[----:B------:R-:W-:Y:S01]  /*1ae0*/  CS2R R16, SRZ ;  /* 0x0000000000107805 */ /* 0x000fe2000001ff00 */
[----:B------:R-:W-:Y:S01]  /*1af0*/  UISETP.NE.AND UP0, UPT, UR7, 0x1, UPT ;  /* 0x000000010700788c */ /* 0x000fe2000bf05270 */
[----:B------:R-:W-:Y:S01]  /*1b00*/  CS2R R14, SRZ ;  /* 0x00000000000e7805 */ /* 0x000fe2000001ff00 */
[----:B------:R-:W-:Y:S01]  /*1b10*/  USHF.R.U32.HI UR6, URZ, 0x4, UR6 ;  /* 0x000000043f067899 */ /* 0x000fe20008011606 */
[----:B------:R-:W-:Y:S01]  /*1b20*/  CS2R R18, SRZ ;  /* 0x0000000000127805 */ /* 0x000fe2000001ff00 */
[----:B------:R-:W-:Y:S01]  /*1b30*/  USEL UR7, URZ, 0x1, UP0 ;  /* 0x000000013f077887 */ /* 0x000fe20008000000 */
[----:B------:R-:W-:Y:S01]  /*1b40*/  CS2R R20, SRZ ;  /* 0x0000000000147805 */ /* 0x000fe2000001ff00 */
[----:B------:R-:W-:Y:S01]  /*1b50*/  ULOP3.LUT UR6, UR6, 0x3fff, URZ, 0xc0, !UPT ;  /* 0x00003fff06067892 */ /* 0x000fe2000f8ec03f */
[----:B------:R-:W-:Y:S01]  /*1b60*/  CS2R R22, SRZ ;  /* 0x0000000000167805 */ /* 0x000fe2000001ff00 */
[----:B------:R-:W-:Y:S01]  /*1b70*/  ULEA UR12, UR5, UR12, 0x8 ;  /* 0x0000000c050c7291 */ /* 0x000fe2000f8e403f */
[----:B------:R-:W-:Y:S01]  /*1b80*/  CS2R R88, SRZ ;  /* 0x0000000000587805 */ /* 0x000fe2000001ff00 */
[----:B------:R-:W-:Y:S01]  /*1b90*/  ULOP3.LUT UR6, UR6, 0x10000, URZ, 0xfc, !UPT ;  /* 0x0001000006067892 */ /* 0x000fe2000f8efc3f */
[----:B------:R-:W-:Y:S01]  /*1ba0*/  ISETP.NE.AND P1, PT, RZ, UR7, PT ;  /* 0x00000007ff007c0c */ /* 0x000fe2000bf25270 */
[----:B------:R-:W-:Y:S01]  /*1bb0*/  UMOV UR13, 0xc0000010 ;  /* 0xc0000010000d7882 */ /* 0x000fe20000000000 */
[----:B------:R-:W-:Y:S01]  /*1bc0*/  UMOV UR15, 0xc0000010 ;  /* 0xc0000010000f7882 */ /* 0x000fe20000000000 */
[----:B------:R-:W-:Y:S01]  /*1bd0*/  ULEA UR14, UR5, UR6, 0x8 ;  /* 0x00000006050e7291 */ /* 0x000fe2000f8e403f */
[----:B------:R-:W-:-:S02]  /*1be0*/  CS2R R90, SRZ ;  /* 0x00000000005a7805 */ /* 0x000fc4000001ff00 */
[----:B------:R-:W-:Y:S01]  /*1bf0*/  CS2R R92, SRZ ;  /* 0x00000000005c7805 */ /* 0x000fe2000001ff00 */
[----:B------:R-:W-:Y:S01]  /*1c00*/  UMOV UR6, 0x1 ;  /* 0x0000000100067882 */ /* 0x000fe20000000000 */
[----:B------:R-:W-:Y:S02]  /*1c10*/  CS2R R94, SRZ ;  /* 0x00000000005e7805 */ /* 0x000fe4000001ff00 */
[----:B------:R-:W-:Y:S02]  /*1c20*/  CS2R R96, SRZ ;  /* 0x0000000000607805 */ /* 0x000fe4000001ff00 */
[----:B------:R-:W-:Y:S02]  /*1c30*/  CS2R R98, SRZ ;  /* 0x0000000000627805 */ /* 0x000fe4000001ff00 */
[----:B------:R-:W-:Y:S02]  /*1c40*/  CS2R R100, SRZ ;  /* 0x0000000000647805 */ /* 0x000fe4000001ff00 */
[----:B------:R-:W-:Y:S01]  /*1c50*/  CS2R R102, SRZ ;  /* 0x0000000000667805 */ /* 0x000fe2000001ff00 */
[----:B------:R-:W-:Y:S01]  /*1c60*/  QGMMA.64x128x32.F32.E4M3.E4M3 R24, gdesc[UR12], RZ, !UPT, gsb0 ;  /* 0x01e000000c1879f3 */ /* 0x000fe2000c0008ff */
        /* <DEDUP_REMOVED lines=18> */
[----:B------:R-:W-:Y:S01]  /*1d90*/  CS2R R140, SRZ ;  /* 0x00000000008c7805 */ /* 0x000fe2000001ff00 */
[----:B------:R-:W-:Y:S06]  /*1da0*/  @!P1 BRA `(.L_x_23) ;  /* 0x0000000400089947 */ /* 0x000fec0003800000 */
[----:B------:R-:W-:Y:S02]  /*1db0*/  WARPGROUP.DEPBAR.LE gsb0, 0x0 ;  /* 0x00008000000079c5 */ /* 0x000fe40000010000 */
[----:B------:R-:W-:-:S01]  /*1dc0*/  FADD R141, RZ, R24 ;  /* 0x00000018ff8d7221 */ /* 0x000fc20000000000 */
[----:B------:R-:W-:Y:S01]  /*1dd0*/  FADD R140, RZ, R25 ;  /* 0x00000019ff8c7221 */ /* 0x000fe20000000000 */
        /* <DEDUP_REMOVED lines=62> */
[----:B------:R-:W-:-:S06]  /*21c0*/  UMOV UR6, URZ ;  /* 0x0000003f00067c82 */ /* 0x000fcc0008000000 */
.L_x_23:
[----:B------:R-:W-:-:S04]  /*21d0*/  UIADD3 UR16, UR5, 0x1, URZ ;  /* 0x0000000105107890 */ /* 0x000fc8000fffe03f */
[----:B------:R-:W-:-:S04]  /*21e0*/  UISETP.NE.AND UP0, UPT, UR16, 0x1c, UPT ;  /* 0x0000001c1000788c */ /* 0x000fc8000bf05270 */
[----:B------:R-:W-:Y:S02]  /*21f0*/  USEL UR8, URZ, 0x1, UP0 ;  /* 0x000000013f087887 */ /* 0x000fe40008000000 */
[----:B------:R-:W-:Y:S02]  /*2200*/  USEL UR16, UR16, URZ, UP0 ;  /* 0x0000003f10107287 */ /* 0x000fe40008000000 */
[----:B------:R-:W-:-:S06]  /*2210*/  ULOP3.LUT UR8, UR4, UR8, URZ, 0x3c, !UPT ;  /* 0x0000000804087292 */ /* 0x000fcc000f8e3c3f */
[----:B------:R-:W-:Y:S01]  /*2220*/  IMAD.U32 R144, RZ, RZ, UR8 ;  /* 0x00000008ff907e24 */ /* 0x000fe2000f8e00ff */
[----:B------:R-:W-:-:S06]  /*2230*/  UMOV UR8, 0x1 ;  /* 0x0000000100087882 */ /* 0x000fcc0000000000 */
.L_x_18:
[----:B------:R-:W-:-:S04]  /*2240*/  UISETP.LT.AND UP0, UPT, UR9, 0x1, UPT ;  /* 0x000000010900788c */ /* 0x000fc8000bf01270 */
[----:B------:R-:W-:-:S04]  /*2250*/  USEL UR12, UR9, 0x1, UP0 ;  /* 0x00000001090c7887 */ /* 0x000fc80008000000 */
[----:B------:R-:W-:-:S04]  /*2260*/  UIADD3 UR12, UR9, -UR12, URZ ;  /* 0x8000000c090c7290 */ /* 0x000fc8000fffe03f */
[----:B------:R-:W-:-:S06]  /*2270*/  UISETP.GE.AND UP0, UPT, UR12, 0x1, UPT ;  /* 0x000000010c00788c */ /* 0x000fcc000bf06270 */
[----:B------:R-:W-:-:S13]  /*2280*/  PLOP3.LUT P1, PT, PT, PT, UP0, 0x80, 0x0 ;  /* 0x000000000000781c */ /* 0x000fda0003f2f008 */
[----:B------:R-:W-:Y:S05]  /*2290*/  @!P1 BRA `(.L_x_24) ;  /* 0x0000000400f09947 */ /* 0x000fea0003800000 */
[----:B01----:R-:W-:Y:S01]  /*22a0*/  IMAD.U32 R11, RZ, RZ, UR12 ;  /* 0x0000000cff0b7e24 */ /* 0x003fe2000f8e00ff */
[----:B------:R-:W-:Y:S01]  /*22b0*/  ULDC UR17, c[0x0][0x50c] ;  /* 0x0001430000117ab9 */ /* 0x000fe20000000800 */
[----:B------:R-:W-:-:S07]  /*22c0*/  IMAD.U32 R12, RZ, RZ, UR5 ;  /* 0x00000005ff0c7e24 */ /* 0x000fce000f8e00ff */
.L_x_32:
[----:B------:R-:W-:-:S13]  /*22d0*/  ISETP.NE.AND P2, PT, R143, 0x3, PT ;  /* 0x000000038f00780c */ /* 0x000fda0003f45270 */
[----:B0-----:R-:W-:Y:S05]  /*22e0*/  @!P2 BRA `(.L_x_25) ;  /* 0x000000000004a947 */ /* 0x001fea0003800000 */
[----:B------:R-:W-:Y:S01]  /*22f0*/  BPT.TRAP 0x1 ;  /* 0x000000040000795c */ /* 0x000fe20000300000 */
.L_x_25:
[----:B------:R-:W0:Y:S01]  /*2300*/  S2UR UR12, SR_CgaCtaId ;  /* 0x00000000000c79c3 */ /* 0x000e220000008800 */
[----:B------:R-:W-:Y:S01]  /*2310*/  UMOV UR10, 0x400 ;  /* 0x00000400000a7882 */ /* 0x000fe20000000000 */
[----:B------:R-:W-:Y:S01]  /*2320*/  SHF.L.U32 R13, R144, 0x1f, RZ ;  /* 0x0000001f900d7819 */ /* 0x000fe200000006ff */
[----:B0-----:R-:W-:-:S04]  /*2330*/  ULEA UR10, UR12, UR10, 0x18 ;  /* 0x0000000a0c0a7291 */ /* 0x001fc8000f8ec03f */
[----:B------:R-:W-:-:S09]  /*2340*/  ULEA UR12, UR16, UR10, 0x3 ;  /* 0x0000000a100c7291 */ /* 0x000fd2000f8e183f */
[----:B------:R0:W1:Y:S01]  /*2350*/  SYNCS.PHASECHK.TRANS64.TRYWAIT P1, [UR12], R13 ;  /* 0x0000000dff0075a7 */ /* 0x000062000802014c */
[----:B------:R-:W-:Y:S05]  /*2360*/  @!P2 BRA `(.L_x_26) ;  /* 0x000000000004a947 */ /* 0x000fea0003800000 */
[----:B------:R-:W-:Y:S01]  /*2370*/  BPT.TRAP 0x1 ;  /* 0x000000040000795c */ /* 0x000fe20000300000 */
.L_x_26:
[----:B-1----:R-:W-:Y:S05]  /*2380*/  @P1 BRA `(.L_x_27) ;  /* 0x0000000000081947 */ /* 0x002fea0003800000 */
[----:B------:R-:W1:Y:S02]  /*2390*/  SYNCS.PHASECHK.TRANS64.TRYWAIT P1, [UR12], R13 ;  /* 0x0000000dff0075a7 */ /* 0x000e64000802014c */
[----:B-1----:R-:W-:Y:S05]  /*23a0*/  @!P1 BRA `(.L_x_28) ;  /* 0x0000007c00e89947 */ /* 0x002fea0003800000 */
.L_x_27:
[----:B------:R-:W-:Y:S01]  /*23b0*/  UIADD3 UR12, UR10, 0x1c280, URZ ;  /* 0x0001c2800a0c7890 */ /* 0x000fe2000fffe03f */
[----:B------:R-:W-:Y:S01]  /*23c0*/  WARPGROUP.ARRIVE ;  /* 0x00000000000079c5 */ /* 0x000fe20000000000 */
[----:B------:R-:W-:Y:S02]  /*23d0*/  UISETP.NE.AND UP0, UPT, UR7, URZ, UPT ;  /* 0x0000003f0700728c */ /* 0x000fe4000bf05270 */
[----:B------:R-:W-:Y:S02]  /*23e0*/  USHF.R.U32.HI UR12, URZ, 0x4, UR12 ;  /* 0x000000043f0c7899 */ /* 0x000fe4000801160c */
[----:B------:R-:W-:Y:S02]  /*23f0*/  USEL UR8, UR8, URZ, !UP0 ;  /* 0x0000003f08087287 */ /* 0x000fe4000c000000 */
[----:B------:R-:W-:Y:S02]  /*2400*/  ULOP3.LUT UR7, UR12, 0x3fff, URZ, 0xc0, !UPT ;  /* 0x00003fff0c077892 */ /* 0x000fe4000f8ec03f */
[----:B------:R-:W-:-:S02]  /*2410*/  ULOP3.LUT UR12, UR11, 0x10000, URZ, 0xfc, !UPT ;  /* 0x000100000b0c7892 */ /* 0x000fc4000f8efc3f */
[----:B------:R-:W-:Y:S02]  /*2420*/  ULOP3.LUT UR7, UR7, 0x10000, URZ, 0xfc, !UPT ;  /* 0x0001000007077892 */ /* 0x000fe4000f8efc3f */
[----:B------:R-:W-:Y:S02]  /*2430*/  UISETP.NE.U32.AND UP0, UPT, UR8, URZ, UPT ;  /* 0x0000003f0800728c */ /* 0x000fe4000bf05070 */
[----:B------:R-:W-:Y:S02]  /*2440*/  ULEA UR12, UR16, UR12, 0x8 ;  /* 0x0000000c100c7291 */ /* 0x000fe4000f8e403f */
[----:B------:R-:W-:Y:S01]  /*2450*/  ULEA UR14, UR16, UR7, 0x8 ;  /* 0x00000007100e7291 */ /* 0x000fe2000f8e403f */
[----:B------:R-:W-:Y:S01]  /*2460*/  UMOV UR13, 0xc0000010 ;  /* 0xc0000010000d7882 */ /* 0x000fe20000000000 */
[----:B------:R-:W-:Y:S01]  /*2470*/  UMOV UR15, 0xc0000010 ;  /* 0xc0000010000f7882 */ /* 0x000fe20000000000 */
[----:B------:R-:W-:-:S06]  /*2480*/  UIADD3 UR6, UR6, 0x1, URZ ;  /* 0x0000000106067890 */ /* 0x000fcc000fffe03f */
[----:B------:R-:W-:Y:S01]  /*2490*/  QGMMA.64x128x32.F32.E4M3.E4M3 R24, gdesc[UR12], R24, UP0, gsb0 ;  /* 0x01e000000c1879f3 */ /* 0x000fe2000b800818 */
[----:B------:R-:W-:-:S04]  /*24a0*/  UISETP.NE.AND UP0, UPT, UR6, UR17, UPT ;  /* 0x000000110600728c */ /* 0x000fc8000bf05270 */
[----:B------:R-:W-:-:S06]  /*24b0*/  USEL UR7, URZ, 0x1, UP0 ;  /* 0x000000013f077887 */ /* 0x000fcc0008000000 */
[----:B------:R-:W-:Y:S01]  /*24c0*/  ISETP.NE.AND P1, PT, RZ, UR7, PT ;  /* 0x00000007ff007c0c */ /* 0x000fe2000bf25270 */
[----:B------:R-:W-:-:S12]  /*24d0*/  WARPGROUP.DEPBAR.LE gsb0, 0x1 ;  /* 0x00008000000079c5 */ /* 0x000fd80000010100 */
[----:B------:R-:W-:Y:S05]  /*24e0*/  @!P1 BRA `(.L_x_29) ;  /* 0x0000000400089947 */ /* 0x000fea0003800000 */
[----:B------:R-:W-:Y:S02]  /*24f0*/  WARPGROUP.DEPBAR.LE gsb0, 0x0 ;  /* 0x00008000000079c5 */ /* 0x000fe40000010000 */
[----:B------:R-:W-:-:S01]  /*2500*/  FADD R141, R24, R141 ;  /* 0x0000008d188d7221 */ /* 0x000fc20000000000 */
[----:B------:R-:W-:Y:S01]  /*2510*/  FADD R140, R25, R140 ;  /* 0x0000008c198c7221 */ /* 0x000fe20000000000 */
        /* <DEDUP_REMOVED lines=62> */
[----:B------:R-:W-:-:S06]  /*2900*/  UMOV UR6, URZ ;  /* 0x0000003f00067c82 */ /* 0x000fcc0008000000 */
.L_x_29:
[----:B------:R-:W-:Y:S05]  /*2910*/  @!P2 BRA `(.L_x_30) ;  /* 0x000000000004a947 */ /* 0x000fea0003800000 */
[----:B------:R-:W-:Y:S01]  /*2920*/  BPT.TRAP 0x1 ;  /* 0x000000040000795c */ /* 0x000fe20000300000 */
.L_x_30:
[----:B01----:R-:W-:Y:S02]  /*2930*/  @P0 LEA R13, R12, UR10, 0x3 ;  /* 0x0000000a0c0d0c11 */ /* 0x003fe4000f8e18ff */
[----:B------:R-:W-:-:S03]  /*2940*/  ISETP.GT.U32.AND P1, PT, R4, 0x1, PT ;  /* 0x000000010400780c */ /* 0x000fc60003f24070 */
[----:B------:R-:W-:-:S05]  /*2950*/  @P0 VIADD R142, R13, 0xe0 ;  /* 0x000000e00d8e0836 */ /* 0x000fca0000000000 */
[----:B------:R-:W-:-:S04]  /*2960*/  @P0 PRMT R142, R5, 0x654, R142 ;  /* 0x00000654058e0816 */ /* 0x000fc8000000008e */
[----:B------:R0:W-:Y:S01]  /*2970*/  @P0 SYNCS.ARRIVE.TRANS64.RED.A1T0 RZ, [R142+URZ], RZ ;  /* 0x000000ff8eff09a7 */ /* 0x0001e2000810043f */
[----:B------:R-:W-:Y:S05]  /*2980*/  @P1 BRA `(.L_x_31) ;  /* 0x0000000000041947 */ /* 0x000fea0003800000 */
[----:B------:R-:W-:Y:S01]  /*2990*/  BPT.TRAP 0x1 ;  /* 0x000000040000795c */ /* 0x000fe20000300000 */
.L_x_31:
[----:B------:R-:W-:Y:S01]  /*29a0*/  UIADD3 UR16, UR16, 0x1, URZ ;  /* 0x0000000110107890 */ /* 0x000fe2000fffe03f */
[C---:B------:R-:W-:Y:S01]  /*29b0*/  ISETP.GT.AND P2, PT, R11.reuse, 0x1, PT ;  /* 0x000000010b00780c */ /* 0x040fe20003f44270 */
[----:B------:R-:W-:Y:S02]  /*29c0*/  VIADD R12, R12, 0x1 ;  /* 0x000000010c0c7836 */ /* 0x000fe40000000000 */
[----:B------:R-:W-:Y:S01]  /*29d0*/  UISETP.NE.AND UP0, UPT, UR16, 0x1c, UPT ;  /* 0x0000001c1000788c */ /* 0x000fe2000bf05270 */
[----:B------:R-:W-:Y:S02]  /*29e0*/  VIADD R11, R11, 0xffffffff ;  /* 0xffffffff0b0b7836 */ /* 0x000fe40000000000 */
[C---:B------:R-:W-:Y:S01]  /*29f0*/  ISETP.NE.AND P1, PT, R12.reuse, 0x1c, PT ;  /* 0x0000001c0c00780c */ /* 0x040fe20003f25270 */
[----:B------:R-:W-:Y:S02]  /*2a00*/  USEL UR8, URZ, 0x1, UP0 ;  /* 0x000000013f087887 */ /* 0x000fe40008000000 */
[----:B------:R-:W-:Y:S01]  /*2a10*/  USEL UR16, UR16, URZ, UP0 ;  /* 0x0000003f10107287 */ /* 0x000fe20008000000 */
[----:B------:R-:W-:-:S03]  /*2a20*/  SEL R12, R12, RZ, P1 ;  /* 0x000000ff0c0c7207 */ /* 0x000fc60000800000 */
[----:B------:R-:W-:Y:S01]  /*2a30*/  LOP3.LUT R144, R144, UR8, RZ, 0x3c, !PT ;  /* 0x0000000890907c12 */ /* 0x000fe2000f8e3cff */
[----:B------:R-:W-:Y:S01]  /*2a40*/  UMOV UR8, 0x1 ;  /* 0x0000000100087882 */ /* 0x000fe20000000000 */
[----:B------:R-:W-:Y:S06]  /*2a50*/  @P2 BRA `(.L_x_32) ;  /* 0xfffffff8001c2947 */ /* 0x000fec000383ffff */
.L_x_24:
[----:B------:R-:W-:Y:S01]  /*2a60*/  UISETP.NE.AND UP0, UPT, UR6, URZ, UPT ;  /* 0x0000003f0600728c */ /* 0x000fe2000bf05270 */
[----:B01----:R-:W0:Y:S03]  /*2a70*/  LDC R11, c[0x0][0x28c] ;  /* 0x0000a300ff0b7b82 */ /* 0x003e260000000800 */
[----:B------:R-:W-:-:S06]  /*2a80*/  USEL UR6, URZ, 0x1, !UP0 ;  /* 0x000000013f067887 */ /* 0x000fcc000c000000 */
[----:B------:R-:W-:Y:S02]  /*2a90*/  ISETP.NE.AND P1, PT, RZ, UR6, PT ;  /* 0x00000006ff007c0c */ /* 0x000fe4000bf25270 */
[----:B0-----:R-:W-:-:S11]  /*2aa0*/  ISETP.GE.AND P2, PT, R11, 0x1, PT ;  /* 0x000000010b00780c */ /* 0x001fd60003f46270 */
[----:B------:R-:W-:Y:S05]  /*2ab0*/  @!P1 BRA `(.L_x_33) ;  /* 0x0000000400049947 */ /* 0x000fea0003800000 */
[----:B------:R-:W-:Y:S02]  /*2ac0*/  WARPGROUP.DEPBAR.LE gsb0, 0x0 ;  /* 0x00008000000079c5 */ /* 0x000fe40000010000 */
[----:B------:R-:W-:Y:S01]  /*2ad0*/  FADD R141, R24, R141 ;  /* 0x0000008d188d7221 */ /* 0x000fe20000000000 */
        /* <DEDUP_REMOVED lines=62> */
[----:B------:R-:W-:-:S07]  /*2ec0*/  FADD R16, R16, R87 ;  /* 0x0000005710107221 */ /* 0x000fce0000000000 */
.L_x_33:
[----:B------:R-:W-:Y:S02]  /*2ed0*/  WARPGROUP.DEPBAR.LE gsb0, 0x0 ;  /* 0x00008000000079c5 */ /* 0x000fe40000010000 */
[----:B------:R-:W-:Y:S05]  /*2ee0*/  @!P2 BRA `(.L_x_34) ;  /* 0x000000000050a947 */ /* 0x000fea0003800000 */
[----:B------:R-:W-:-:S13]  /*2ef0*/  ISETP.NE.AND P1, PT, R143, 0x3, PT ;  /* 0x000000038f00780c */ /* 0x000fda0003f25270 */
[----:B------:R-:W-:Y:S05]  /*2f00*/  @!P1 BRA `(.L_x_35) ;  /* 0x0000000000049947 */ /* 0x000fea0003800000 */
[----:B------:R-:W-:Y:S01]  /*2f10*/  BPT.TRAP 0x1 ;  /* 0x000000040000795c */ /* 0x000fe20000300000 */
.L_x_35:
[----:B------:R-:W-:Y:S01]  /*2f20*/  BSSY B0, `(.L_x_36) ;  /* 0x000000e000007945 */ /* 0x000fe20003800000 */
[----:B------:R-:W-:-:S03]  /*2f30*/  ISETP.GT.U32.AND P1, PT, R4, 0x1, PT ;  /* 0x000000010400780c */ /* 0x000fc60003f24070 */
[----:B------:R-:W-:Y:S10]  /*2f40*/  @!P0 BRA `(.L_x_37) ;  /* 0x00000000002c8947 */ /* 0x000ff40003800000 */
[----:B------:R-:W-:-:S04]  /*2f50*/  UISETP.LT.AND UP0, UPT, UR9, 0x1, UPT ;  /* 0x000000010900788c */ /* 0x000fc8000bf01270 */
[----:B------:R-:W-:-:S04]  /*2f60*/  USEL UR8, UR9, 0x1, UP0 ;  /* 0x0000000109087887 */ /* 0x000fc80008000000 */
[----:B------:R-:W-:-:S04]  /*2f70*/  UIADD3 UR8, UR5, UR9, -UR8 ;  /* 0x0000000905087290 */ /* 0x000fc8000fffe808 */
[----:B------:R-:W-:-:S04]  /*2f80*/  USHF.R.U32.HI UR6, URZ, 0x2, UR8 ;  /* 0x000000023f067899 */ /* 0x000fc80008011608 */
[----:B------:R-:W-:-:S04]  /*2f90*/  UIMAD.WIDE.U32 UR6, UR6, 0x24924925, URZ ;  /* 0x24924925060678a5 */ /* 0x000fc8000f8e003f */
[----:B------:R-:W-:-:S04]  /*2fa0*/  UIMAD UR6, UR7, -0x1c, UR8 ;  /* 0xffffffe4070678a4 */ /* 0x000fc8000f8e0208 */
[----:B------:R-:W-:-:S04]  /*2fb0*/  ULEA UR6, UR6, UR10, 0x3 ;  /* 0x0000000a06067291 */ /* 0x000fc8000f8e183f */
[----:B------:R-:W-:-:S06]  /*2fc0*/  UIADD3 UR6, UR6, 0xe0, URZ ;  /* 0x000000e006067890 */ /* 0x000fcc000fffe03f */
[----:B------:R-:W-:-:S05]  /*2fd0*/  IMAD.U32 R12, RZ, RZ, UR6 ;  /* 0x00000006ff0c7e24 */ /* 0x000fca000f8e00ff */
[----:B------:R-:W-:-:S04]  /*2fe0*/  PRMT R11, R5, 0x654, R12 ;  /* 0x00000654050b7816 */ /* 0x000fc8000000000c */
[----:B------:R0:W-:Y:S03]  /*2ff0*/  SYNCS.ARRIVE.TRANS64.RED.A1T0 RZ, [R11+URZ], RZ ;  /* 0x000000ff0bff79a7 */ /* 0x0001e6000810043f */
.L_x_37:
[----:B------:R-:W-:Y:S05]  /*3000*/  BSYNC B0 ;  /* 0x0000000000007941 */ /* 0x000fea0003800000 */
.L_x_36:
[----:B------:R-:W-:Y:S05]  /*3010*/  @P1 BRA `(.L_x_34) ;  /* 0x0000000000041947 */ /* 0x000fea0003800000 */
[----:B------:R-:W-:Y:S01]  /*3020*/  BPT.TRAP 0x1 ;  /* 0x000000040000795c */ /* 0x000fe20000300000 */
.L_x_34:
[----:B------:R-:W1:Y:S01]  /*3030*/  LDC R25, c[0x0][0x288] ;  /* 0x0000a200ff197b82 */ /* 0x000e620000000800 */
[----:B------:R-:W-:Y:S01]  /*3040*/  IMAD.SHL.U32 R31, R10, 0x80, RZ ;  /* 0x000000800a1f7824 */ /* 0x000fe200078e00ff */
[--C-:B0-----:R-:W-:Y:S01]  /*3050*/  SHF.R.U32.HI R11, RZ, 0x2, R0.reuse ;  /* 0x00000002ff0b7819 */ /* 0x101fe20000011600 */
[----:B------:R-:W-:Y:S01]  /*3060*/  UIADD3 UR5, UR9, UR5, URZ ;  /* 0x0000000509057290 */ /* 0x000fe2000fffe03f */
[C---:B------:R-:W-:Y:S01]  /*3070*/  LOP3.LUT R13, R0.reuse, 0x60, RZ, 0xc0, !PT ;  /* 0x00000060000d7812 */ /* 0x040fe200078ec0ff */
[----:B------:R-:W-:Y:S01]  /*3080*/  IMAD.SHL.U32 R33, R7, 0x80, RZ ;  /* 0x0000008007217824 */ /* 0x000fe200078e00ff */
[----:B------:R-:W-:Y:S01]  /*3090*/  SHF.R.U32.HI R24, RZ, 0x7, R0 ;  /* 0x00000007ff187819 */ /* 0x000fe20000011600 */
[----:B------:R-:W-:Y:S01]  /*30a0*/  UISETP.GT.U32.AND UP0, UPT, UR5, 0x1b, UPT ;  /* 0x0000001b0500788c */ /* 0x000fe2000bf04070 */
[----:B------:R-:W-:Y:S01]  /*30b0*/  LOP3.LUT R12, R11, 0x7, RZ, 0xc0, !PT ;  /* 0x000000070b0c7812 */ /* 0x000fe200078ec0ff */
[----:B------:R-:W-:Y:S01]  /*30c0*/  IMAD.SHL.U32 R28, R0, 0x2, RZ ;  /* 0x00000002001c7824 */ /* 0x000fe200078e00ff */
[----:B------:R-:W-:Y:S01]  /*30d0*/  SHF.R.U32.HI R27, RZ, 0x1, R13 ;  /* 0x00000001ff1b7819 */ /* 0x000fe2000001160d */
[----:B------:R-:W-:Y:S01]  /*30e0*/  ULDC UR12, c[0x0][0x284] ;  /* 0x0000a100000c7ab9 */ /* 0x000fe20000000800 */
[----:B------:R-:W-:Y:S01]  /*30f0*/  LOP3.LUT R11, R24, 0x1, RZ, 0xc0, !PT ;  /* 0x00000001180b7812 */ /* 0x000fe200078ec0ff */
[----:B------:R-:W-:Y:S01]  /*3100*/  UISETP.LT.U32.AND UP0, UPT, UR9, 0x1c, UP0 ;  /* 0x0000001c0900788c */ /* 0x000fe20008701070 */
[----:B------:R-:W-:Y:S01]  /*3110*/  IADD3 R26, RZ, -R27, -R12 ;  /* 0x8000001bff1a7210 */ /* 0x000fe20007ffe80c */
[----:B------:R-:W-:Y:S01]  /*3120*/  UISETP.GE.U32.AND UP1, UPT, UR9, 0x1c, UPT ;  /* 0x0000001c0900788c */ /* 0x000fe2000bf26070 */
[----:B------:R-:W-:Y:S01]  /*3130*/  SHF.R.S32.HI R32, RZ, 0x1f, R6 ;  /* 0x0000001fff207819 */ /* 0x000fe20000011406 */
[----:B------:R-:W-:Y:S01]  /*3140*/  IMAD.SHL.U32 R13, R11, 0x40, RZ ;  /* 0x000000400b0d7824 */ /* 0x000fe200078e00ff */
[----:B------:R-:W-:Y:S01]  /*3150*/  LOP3.LUT R28, R31, 0x6, R28, 0xf8, !PT ;  /* 0x000000061f1c7812 */ /* 0x000fe200078ef81c */
[----:B------:R-:W-:Y:S01]  /*3160*/  ULDC.64 UR10, c[0x0][0x5d0] ;  /* 0x00017400000a7ab9 */ /* 0x000fe20000000a00 */
[----:B------:R-:W-:Y:S01]  /*3170*/  LOP3.LUT R24, R0, 0x3, RZ, 0xc0, !PT ;  /* 0x0000000300187812 */ /* 0x000fe200078ec0ff */
[----:B------:R-:W-:Y:S01]  /*3180*/  USHF.R.U32.HI UR6, URZ, 0x2, UR5 ;  /* 0x000000023f067899 */ /* 0x000fe20008011605 */
[----:B------:R-:W-:Y:S01]  /*3190*/  IMAD R26, R11, -0x40, R26 ;  /* 0xffffffc00b1a7824 */ /* 0x000fe200078e021a */
[----:B------:R-:W-:Y:S01]  /*31a0*/  USEL UR8, URZ, 0x1, !UP0 ;  /* 0x000000013f087887 */ /* 0x000fe2000c000000 */
[----:B-1----:R-:W-:Y:S01]  /*31b0*/  ISETP.GE.AND P1, PT, R31, R25, PT ;  /* 0x000000191f00720c */ /* 0x002fe20003f26270 */
[----:B------:R-:W-:Y:S01]  /*31c0*/  IMAD R11, R32, UR10, RZ ;  /* 0x0000000a200b7c24 */ /* 0x000fe2000f8e02ff */
[----:B------:R-:W-:Y:S01]  /*31d0*/  SHF.R.S32.HI R29, RZ, 0x1f, R28 ;  /* 0x0000001fff1d7819 */ /* 0x000fe2000001141c */
[----:B------:R-:W-:Y:S01]  /*31e0*/  UIMAD.WIDE.U32 UR6, UR6, 0x24924925, URZ ;  /* 0x24924925060678a5 */ /* 0x000fe2000f8e003f */
[----:B------:R-:W-:Y:S01]  /*31f0*/  ISETP.GE.OR P1, PT, R33, UR12, P1 ;  /* 0x0000000c21007c0c */ /* 0x000fe20008f26670 */
[----:B------:R-:W-:Y:S01]  /*3200*/  ULOP3.LUT UR4, UR4, UR8, URZ, 0x3c, !UPT ;  /* 0x0000000804047292 */ /* 0x000fe2000f8e3c3f */
[----:B------:R-:W-:Y:S01]  /*3210*/  LOP3.LUT R13, R13, 0x40, R12, 0xe2, !PT ;  /* 0x000000400d0d7812 */ /* 0x000fe200078ee20c */
[----:B------:R-:W-:Y:S01]  /*3220*/  IMAD R12, R24, -0x2, R25 ;  /* 0xfffffffe180c7824 */ /* 0x000fe200078e0219 */
[----:B------:R-:W-:Y:S01]  /*3230*/  UIMAD UR5, UR7, -0x1c, UR5 ;  /* 0xffffffe4070578a4 */ /* 0x000fe2000f8e0205 */
[----:B------:R-:W-:Y:S01]  /*3240*/  IMAD.WIDE R24, R7, 0x80, RZ ;  /* 0x0000008007187825 */ /* 0x000fe200078e02ff */
[----:B------:R-:W-:Y:S01]  /*3250*/  @UP1 ULOP3.LUT UR4, UR4, 0x1, UR7, 0x78, !UPT ;  /* 0x0000000104041892 */ /* 0x000fe2000f8e7807 */
[----:B------:R-:W-:-:S02]  /*3260*/  IADD3 R33, -R33, UR12, R26 ;  /* 0x0000000c21217c10 */ /* 0x000fc4000fffe11a */
[----:B------:R-:W-:Y:S01]  /*3270*/  IMAD R7, R6, UR11, R11 ;  /* 0x0000000b06077c24 */ /* 0x000fe2000f8e020b */
[----:B------:R-:W-:Y:S01]  /*3280*/  LOP3.LUT R35, R24, R13, R27, 0xfe, !PT ;  /* 0x0000000d18237212 */ /* 0x000fe200078efe1b */
[----:B------:R-:W-:-:S04]  /*3290*/  IMAD.WIDE.U32 R10, R6, UR10, R28 ;  /* 0x0000000a060a7c25 */ /* 0x000fc8000f8e001c */
[----:B------:R-:W-:Y:S02]  /*32a0*/  IMAD.IADD R11, R11, 0x1, R7 ;  /* 0x000000010b0b7824 */ /* 0x000fe400078e0207 */
[----:B------:R-:W-:Y:S02]  /*32b0*/  IMAD.IADD R27, R12, 0x1, -R31 ;  /* 0x000000010c1b7824 */ /* 0x000fe400078e0a1f */
[----:B------:R-:W-:Y:S01]  /*32c0*/  IMAD.MOV.U32 R26, RZ, RZ, -0x1 ;  /* 0xffffffffff1a7424 */ /* 0x000fe200078e00ff */
[----:B------:R-:W-:Y:S06]  /*32d0*/  @P1 BRA `(.L_x_38) ;  /* 0x0000004400a41947 */ /* 0x000fec0003800000 */
[----:B------:R-:W0:Y:S01]  /*32e0*/  LDC.64 R30, c[0x0][0x5c8] ;  /* 0x00017200ff1e7b82 */ /* 0x000e220000000a00 */
[----:B------:R-:W-:Y:S01]  /*32f0*/  ULDC.64 UR6, c[0x0][0x5c0] ;  /* 0x0001700000067ab9 */ /* 0x000fe20000000a00 */
[----:B------:R-:W-:Y:S01]  /*3300*/  BSSY B0, `(.L_x_38) ;  /* 0x0000466000007945 */ /* 0x000fe20003800000 */
[-C--:B0-----:R-:W-:Y:S02]  /*3310*/  IMAD R12, R25, R30.reuse, RZ ;  /* 0x0000001e190c7224 */ /* 0x081fe400078e02ff */
[----:B------:R-:W-:-:S04]  /*3320*/  IMAD.WIDE.U32 R10, R35, R30, R10 ;  /* 0x0000001e230a7225 */ /* 0x000fc800078e000a */
[----:B------:R-:W-:Y:S01]  /*3330*/  IMAD R13, R35, R31, R12 ;  /* 0x0000001f230d7224 */ /* 0x000fe200078e020c */
[----:B------:R-:W-:Y:S02]  /*3340*/  LEA R7, P1, R30, R10, 0x3 ;  /* 0x0000000a1e077211 */ /* 0x000fe400078218ff */
[----:B------:R-:W-:Y:S01]  /*3350*/  IADD3 R12, P2, R10, UR6, RZ ;  /* 0x000000060a0c7c10 */ /* 0x000fe2000ff5e0ff */
[----:B------:R-:W-:Y:S01]  /*3360*/  IMAD.IADD R13, R11, 0x1, R13 ;  /* 0x000000010b0d7824 */ /* 0x000fe200078e020d */
[----:B------:R-:W-:-:S04]  /*3370*/  IADD3 R10, P4, R7, UR6, RZ ;  /* 0x00000006070a7c10 */ /* 0x000fc8000ff9e0ff */
[----:B------:R-:W-:Y:S02]  /*3380*/  LEA.HI.X R7, R30, R13, R31, 0x3, P1 ;  /* 0x0000000d1e077211 */ /* 0x000fe400008f1c1f */
[----:B---3-5:R-:W-:Y:S02]  /*3390*/  FSETP.NEU.AND P1, PT, R9, RZ, PT ;  /* 0x000000ff0900720b */ /* 0x028fe40003f2d000 */
[----:B------:R-:W-:Y:S02]  /*33a0*/  IADD3.X R13, R13, UR7, RZ, P2, !PT ;  /* 0x000000070d0d7c10 */ /* 0x000fe400097fe4ff */
[----:B------:R-:W-:-:S09]  /*33b0*/  IADD3.X R11, R7, UR7, RZ, P4, !PT ;  /* 0x00000007070b7c10 */ /* 0x000fd2000a7fe4ff */
[----:B------:R-:W-:Y:S05]  /*33c0*/  @!P1 BRA `(.L_x_39) ;  /* 0x00000034005c9947 */ /* 0x000fea0003800000 */
[----:B------:R-:W-:Y:S01]  /*33d0*/  ULDC.64 UR6, c[0x0][0x5b8] ;  /* 0x00016e0000067ab9 */ /* 0x000fe20000000a00 */
[----:B------:R-:W-:Y:S01]  /*33e0*/  ISETP.GE.AND P1, PT, R33, 0x1, PT ;  /* 0x000000012100780c */ /* 0x000fe20003f26270 */
[----:B------:R-:W-:Y:S01]  /*33f0*/  IMAD R7, R32, UR6, RZ ;  /* 0x0000000620077c24 */ /* 0x000fe2000f8e02ff */
[----:B------:R-:W-:Y:S01]  /*3400*/  ULDC.64 UR10, c[0x0][0x5a8] ;  /* 0x00016a00000a7ab9 */ /* 0x000fe20000000a00 */
[C---:B------:R-:W-:Y:S01]  /*3410*/  IMAD.WIDE.U32 R28, R6.reuse, UR6, R28 ;  /* 0x00000006061c7c25 */ /* 0x040fe2000f8e001c */
[----:B------:R-:W-:Y:S01]  /*3420*/  ISETP.LT.OR P5, PT, R27, 0x1, !P1 ;  /* 0x000000011b00780c */ /* 0x000fe20004fa1670 */
[----:B------:R-:W-:Y:S02]  /*3430*/  BSSY B1, `(.L_x_40) ;  /* 0x000000c000017945 */ /* 0x000fe40003800000 */
[----:B------:R-:W-:Y:S01]  /*3440*/  IMAD R7, R6, UR7, R7 ;  /* 0x0000000706077c24 */ /* 0x000fe2000f8e0207 */
[----:B------:R-:W-:Y:S02]  /*3450*/  ULDC.64 UR6, c[0x0][0x5b0] ;  /* 0x00016c0000067ab9 */ /* 0x000fe40000000a00 */
[----:B------:R-:W-:-:S02]  /*3460*/  IMAD R30, R25, UR6, RZ ;  /* 0x00000006191e7c24 */ /* 0x000fc4000f8e02ff */
[----:B------:R-:W-:Y:S02]  /*3470*/  IMAD.IADD R29, R29, 0x1, R7 ;  /* 0x000000011d1d7824 */ /* 0x000fe400078e0207 */
[C-C-:B------:R-:W-:Y:S01]  /*3480*/  IMAD R31, R35.reuse, UR7, R30.reuse ;  /* 0x00000007231f7c24 */ /* 0x140fe2000f8e021e */
[----:B------:R-:W-:Y:S01]  /*3490*/  PRMT R30, RZ, 0x7610, R30 ;  /* 0x00007610ff1e7816 */ /* 0x000fe2000000001e */
[----:B------:R-:W-:-:S03]  /*34a0*/  IMAD.WIDE.U32 R6, R35, UR6, R28 ;  /* 0x0000000623067c25 */ /* 0x000fc6000f8e001c */
[----:B------:R-:W-:-:S04]  /*34b0*/  IADD3 R6, P2, R6, UR10, RZ ;  /* 0x0000000a06067c10 */ /* 0x000fc8000ff5e0ff */
[----:B------:R-:W-:Y:S01]  /*34c0*/  IADD3.X R7, R7, UR11, R31, P2, !PT ;  /* 0x0000000b07077c10 */ /* 0x000fe200097fe41f */
[----:B------:R-:W-:Y:S08]  /*34d0*/  @P5 BRA `(.L_x_41) ;  /* 0x0000000000045947 */ /* 0x000ff00003800000 */
[----:B------:R0:W5:Y:S02]  /*34e0*/  LDG.E.U8 R30, desc[UR18][R6.64] ;  /* 0x00000012061e7981 */ /* 0x000164000c1e1100 */
.L_x_41:
[----:B------:R-:W-:Y:S05]  /*34f0*/  BSYNC B1 ;  /* 0x0000000000017941 */ /* 0x000fea0003800000 */
.L_x_40:
[----:B-----5:R-:W-:Y:S01]  /*3500*/  LOP3.LUT R30, R30, 0xff, RZ, 0xc0, !PT ;  /* 0x000000ff1e1e7812 */ /* 0x020fe200078ec0ff */
[----:B------:R-:W-:Y:S01]  /*3510*/  BSSY B1, `(.L_x_42) ;  /* 0x000000b000017945 */ /* 0x000fe20003800000 */
[----:B------:R-:W-:Y:S02]  /*3520*/  ISETP.LT.OR P4, PT, R27, 0x2, !P1 ;  /* 0x000000021b00780c */ /* 0x000fe40004f81670 */
[----:B------:R-:W-:-:S05]  /*3530*/  F2FP.F16.E4M3.UNPACK_B R30, R30 ;  /* 0x0000001eff1e723e */ /* 0x000fca00020006ff */
[----:B------:R-:W-:-:S05]  /*3540*/  HADD2.F32 R30, -RZ, R30.H0_H0 ;  /* 0x2000001eff1e7230 */ /* 0x000fca0000004100 */
[----:B------:R-:W-:-:S04]  /*3550*/  FMUL R30, R30, R9 ;  /* 0x000000091e1e7220 */ /* 0x000fc80000400000 */
[----:B--2---:R-:W-:-:S05]  /*3560*/  FFMA R30, R141, R8, R30 ;  /* 0x000000088d1e7223 */ /* 0x004fca000000001e */
[----:B------:R-:W-:Y:S02]  /*3570*/  F2FP.SATFINITE.E4M3.F32.PACK_AB_MERGE_C R31, RZ, R30, RZ ;  /* 0x0000001eff1f723e */ /* 0x000fe400048070ff */
[----:B------:R-:W-:-:S03]  /*3580*/  PRMT R30, RZ, 0x7610, R30 ;  /* 0x00007610ff1e7816 */ /* 0x000fc6000000001e */
[----:B------:R1:W-:Y:S01]  /*3590*/  @!P5 STG.E.U8 desc[UR18][R12.64], R31 ;  /* 0x0000001f0c00d986 */ /* 0x0003e2000c101112 */
[----:B------:R-:W-:Y:S05]  /*35a0*/  @P4 BRA `(.L_x_43) ;  /* 0x0000000000044947 */ /* 0x000fea0003800000 */
[----:B------:R2:W5:Y:S02]  /*35b0*/  LDG.E.U8 R30, desc[UR18][R6.64+0x1] ;  /* 0x00000112061e7981 */ /* 0x000564000c1e1100 */
.L_x_43:
[----:B------:R-:W-:Y:S05]  /*35c0*/  BSYNC B1 ;  /* 0x0000000000017941 */ /* 0x000fea0003800000 */
.L_x_42:
[----:B-----5:R-:W-:Y:S01]  /*35d0*/  LOP3.LUT R30, R30, 0xff, RZ, 0xc0, !PT ;  /* 0x000000ff1e1e7812 */ /* 0x020fe200078ec0ff */
[----:B------:R-:W-:Y:S01]  /*35e0*/  BSSY B1, `(.L_x_44) ;  /* 0x0000013000017945 */ /* 0x000fe20003800000 */
[----:B-1----:R-:W-:Y:S02]  /*35f0*/  IADD3 R31, P2, R35, 0x8, RZ ;  /* 0x00000008231f7810 */ /* 0x002fe40007f5e0ff */
[----:B------:R-:W-:-:S03]  /*3600*/  F2FP.F16.E4M3.UNPACK_B R30, R30 ;  /* 0x0000001eff1e723e */ /* 0x000fc600020006ff */
[----:B------:R-:W-:Y:S01]  /*3610*/  IMAD.X R24, RZ, RZ, R25, P2 ;  /* 0x000000ffff187224 */ /* 0x000fe200010e0619 */
[----:B------:R-:W-:Y:S01]  /*3620*/  ISETP.GE.AND P2, PT, R33, 0x9, PT ;  /* 0x000000092100780c */ /* 0x000fe20003f46270 */
[----:B------:R-:W-:Y:S02]  /*3630*/  HADD2.F32 R30, -RZ, R30.H0_H0 ;  /* 0x2000001eff1e7230 */ /* 0x000fe40000004100 */
[----:B------:R-:W-:Y:S01]  /*3640*/  IMAD R24, R24, UR6, RZ ;  /* 0x0000000618187c24 */ /* 0x000fe2000f8e02ff */
[----:B------:R-:W-:Y:S01]  /*3650*/  ISETP.LT.OR P5, PT, R27, 0x1, !P2 ;  /* 0x000000011b00780c */ /* 0x000fe200057a1670 */
[----:B------:R-:W-:-:S04]  /*3660*/  IMAD.WIDE.U32 R28, R31, UR6, R28 ;  /* 0x000000061f1c7c25 */ /* 0x000fc8000f8e001c */
[----:B------:R-:W-:Y:S01]  /*3670*/  FMUL R25, R30, R9 ;  /* 0x000000091e197220 */ /* 0x000fe20000400000 */
[----:B------:R-:W-:-:S03]  /*3680*/  IMAD R31, R31, UR7, R24 ;  /* 0x000000071f1f7c24 */ /* 0x000fc6000f8e0218 */
[----:B------:R-:W-:Y:S01]  /*3690*/  FFMA R25, R140, R8, R25 ;  /* 0x000000088c197223 */ /* 0x000fe20000000019 */
[----:B------:R-:W-:Y:S02]  /*36a0*/  IADD3 R24, P6, R28, UR10, RZ ;  /* 0x0000000a1c187c10 */ /* 0x000fe4000ffde0ff */
[----:B------:R-:W-:Y:S02]  /*36b0*/  PRMT R28, RZ, 0x7610, R28 ;  /* 0x00007610ff1c7816 */ /* 0x000fe4000000001c */
[----:B------:R-:W-:Y:S02]  /*36c0*/  F2FP.SATFINITE.E4M3.F32.PACK_AB_MERGE_C R33, RZ, R25, RZ ;  /* 0x00000019ff21723e */ /* 0x000fe400048070ff */
[----:B------:R-:W-:-:S03]  /*36d0*/  IADD3.X R25, R29, UR11, R31, P6, !PT ;  /* 0x0000000b1d197c10 */ /* 0x000fc6000b7fe41f */
[----:B------:R1:W-:Y:S01]  /*36e0*/  @!P4 STG.E.U8 desc[UR18][R12.64+0x1], R33 ;  /* 0x000001210c00c986 */ /* 0x0003e2000c101112 */
[----:B------:R-:W-:Y:S05]  /*36f0*/  @P5 BRA `(.L_x_45) ;  /* 0x0000000000045947 */ /* 0x000fea0003800000 */
[----:B------:R3:W5:Y:S02]  /*3700*/  LDG.E.U8 R28, desc[UR18][R24.64] ;  /* 0x00000012181c7981 */ /* 0x000764000c1e1100 */
.L_x_45:
[----:B------:R-:W-:Y:S05]  /*3710*/  BSYNC B1 ;  /* 0x0000000000017941 */ /* 0x000fea0003800000 */
.L_x_44:
[----:B-----5:R-:W-:Y:S01]  /*3720*/  LOP3.LUT R28, R28, 0xff, RZ, 0xc0, !PT ;  /* 0x000000ff1c1c7812 */ /* 0x020fe200078ec0ff */
[----:B------:R-:W-:Y:S01]  /*3730*/  BSSY B1, `(.L_x_46) ;  /* 0x000000b000017945 */ /* 0x000fe20003800000 */
[----:B------:R-:W-:Y:S02]  /*3740*/  ISETP.LT.OR P4, PT, R27, 0x2, !P2 ;  /* 0x000000021b00780c */ /* 0x000fe40005781670 */
[----:B------:R-:W-:-:S05]  /*3750*/  F2FP.F16.E4M3.UNPACK_B R28, R28 ;  /* 0x0000001cff1c723e */ /* 0x000fca00020006ff */
[----:B------:R-:W-:-:S05]  /*3760*/  HADD2.F32 R28, -RZ, R28.H0_H0 ;  /* 0x2000001cff1c7230 */ /* 0x000fca0000004100 */
[----:B------:R-:W-:-:S04]  /*3770*/  FMUL R28, R28, R9 ;  /* 0x000000091c1c7220 */ /* 0x000fc80000400000 */
[----:B------:R-:W-:-:S05]  /*3780*/  FFMA R28, R139, R8, R28 ;  /* 0x000000088b1c7223 */ /* 0x000fca000000001c */
[----:B------:R-:W-:Y:S02]  /*3790*/  F2FP.SATFINITE.E4M3.F32.PACK_AB_MERGE_C R29, RZ, R28, RZ ;  /* 0x0000001cff1d723e */ /* 0x000fe400048070ff */
[----:B------:R-:W-:-:S03]  /*37a0*/  PRMT R28, RZ, 0x7610, R28 ;  /* 0x00007610ff1c7816 */ /* 0x000fc6000000001c */
[----:B------:R4:W-:Y:S01]  /*37b0*/  @!P5 STG.E.U8 desc[UR18][R10.64], R29 ;  /* 0x0000001d0a00d986 */ /* 0x0009e2000c101112 */
[----:B------:R-:W-:Y:S05]  /*37c0*/  @P4 BRA `(.L_x_47) ;  /* 0x0000000000044947 */ /* 0x000fea0003800000 */
[----:B------:R0:W5:Y:S02]  /*37d0*/  LDG.E.U8 R28, desc[UR18][R24.64+0x1] ;  /* 0x00000112181c7981 */ /* 0x000164000c1e1100 */
.L_x_47:
[----:B------:R-:W-:Y:S05]  /*37e0*/  BSYNC B1 ;  /* 0x0000000000017941 */ /* 0x000fea0003800000 */
.L_x_46:
[----:B-----5:R-:W-:Y:S01]  /*37f0*/  LOP3.LUT R28, R28, 0xff, RZ, 0xc0, !PT ;  /* 0x000000ff1c1c7812 */ /* 0x020fe200078ec0ff */
[----:B------:R-:W-:Y:S01]  /*3800*/  BSSY B1, `(.L_x_48) ;  /* 0x000000b000017945 */ /* 0x000fe20003800000 */
[----:B------:R-:W-:Y:S02]  /*3810*/  ISETP.LT.OR P5, PT, R27, 0x9, !P1 ;  /* 0x000000091b00780c */ /* 0x000fe40004fa1670 */
[----:B------:R-:W-:-:S05]  /*3820*/  F2FP.F16.E4M3.UNPACK_B R28, R28 ;  /* 0x0000001cff1c723e */ /* 0x000fca00020006ff */
[----:B------:R-:W-:-:S05]  /*3830*/  HADD2.F32 R28, -RZ, R28.H0_H0 ;  /* 0x2000001cff1c7230 */ /* 0x000fca0000004100 */
[----:B----4-:R-:W-:Y:S01]  /*3840*/  FMUL R29, R28, R9 ;  /* 0x000000091c1d7220 */ /* 0x010fe20000400000 */
[----:B------:R-:W-:-:S03]  /*3850*/  PRMT R28, RZ, 0x7610, R28 ;  /* 0x00007610ff1c7816 */ /* 0x000fc6000000001c */
[----:B------:R-:W-:-:S05]  /*3860*/  FFMA R29, R138, R8, R29 ;  /* 0x000000088a1d7223 */ /* 0x000fca000000001d */
[----:B------:R-:W-:-:S05]  /*3870*/  F2FP.SATFINITE.E4M3.F32.PACK_AB_MERGE_C R29, RZ, R29, RZ ;  /* 0x0000001dff1d723e */ /* 0x000fca00048070ff */
[----:B------:R4:W-:Y:S01]  /*3880*/  @!P4 STG.E.U8 desc[UR18][R10.64+0x1], R29 ;  /* 0x0000011d0a00c986 */ /* 0x0009e2000c101112 */
[----:B------:R-:W-:Y:S05]  /*3890*/  @P5 BRA `(.L_x_49) ;  /* 0x0000000000045947 */ /* 0x000fea0003800000 */
[----:B------:R0:W5:Y:S02]  /*38a0*/  LDG.E.U8 R28, desc[UR18][R6.64+0x8] ;  /* 0x00000812061c7981 */ /* 0x000164000c1e1100 */
.L_x_49:
[----:B------:R-:W-:Y:S05]  /*38b0*/  BSYNC B1 ;  /* 0x0000000000017941 */ /* 0x000fea0003800000 */
.L_x_48:
[----:B-----5:R-:W-:Y:S01]  /*38c0*/  LOP3.LUT R28, R28, 0xff, RZ, 0xc0, !PT ;  /* 0x000000ff1c1c7812 */ /* 0x020fe200078ec0ff */
[----:B------:R-:W-:Y:S01]  /*38d0*/  BSSY B1, `(.L_x_50) ;  /* 0x000000b000017945 */ /* 0x000fe20003800000 */
[----:B------:R-:W-:Y:S02]  /*38e0*/  ISETP.LT.OR P4, PT, R27, 0xa, !P1 ;  /* 0x0000000a1b00780c */ /* 0x000fe40004f81670 */
[----:B------:R-:W-:-:S05]  /*38f0*/  F2FP.F16.E4M3.UNPACK_B R28, R28 ;  /* 0x0000001cff1c723e */ /* 0x000fca00020006ff */
[----:B------:R-:W-:-:S05]  /*3900*/  HADD2.F32 R28, -RZ, R28.H0_H0 ;  /* 0x2000001cff1c7230 */ /* 0x000fca0000004100 */
[----:B------:R-:W-:-:S04]  /*3910*/  FMUL R28, R28, R9 ;  /* 0x000000091c1c7220 */ /* 0x000fc80000400000 */
[----:B------:R-:W-:-:S05]  /*3920*/  FFMA R28, R137, R8, R28 ;  /* 0x00000008891c7223 */ /* 0x000fca000000001c */
[----:B----4-:R-:W-:Y:S02]  /*3930*/  F2FP.SATFINITE.E4M3.F32.PACK_AB_MERGE_C R29, RZ, R28, RZ ;  /* 0x0000001cff1d723e */ /* 0x010fe400048070ff */
[----:B------:R-:W-:-:S03]  /*3940*/  PRMT R28, RZ, 0x7610, R28 ;  /* 0x00007610ff1c7816 */ /* 0x000fc6000000001c */
[----:B------:R4:W-:Y:S01]  /*3950*/  @!P5 STG.E.U8 desc[UR18][R12.64+0x8], R29 ;  /* 0x0000081d0c00d986 */ /* 0x0009e2000c101112 */
[----:B------:R-:W-:Y:S05]  /*3960*/  @P4 BRA `(.L_x_51) ;  /* 0x0000000000044947 */ /* 0x000fea0003800000 */
[----:B------:R0:W5:Y:S02]  /*3970*/  LDG.E.U8 R28, desc[UR18][R6.64+0x9] ;  /* 0x00000912061c7981 */ /* 0x000164000c1e1100 */
.L_x_51:
[----:B------:R-:W-:Y:S05]  /*3980*/  BSYNC B1 ;  /* 0x0000000000017941 */ /* 0x000fea0003800000 */
.L_x_50:
        /* <DEDUP_REMOVED lines=12> */
.L_x_53:
[----:B------:R-:W-:Y:S05]  /*3a50*/  BSYNC B1 ;  /* 0x0000000000017941 */ /* 0x000fea0003800000 */
.L_x_52:
        /* <DEDUP_REMOVED lines=12> */
.L_x_55:
[----:B------:R-:W-:Y:S05]  /*3b20*/  BSYNC B1 ;  /* 0x0000000000017941 */ /* 0x000fea0003800000 */
.L_x_54:
        /* <DEDUP_REMOVED lines=12> */
.L_x_57:
[----:B------:R-:W-:Y:S05]  /*3bf0*/  BSYNC B1 ;  /* 0x0000000000017941 */ /* 0x000fea0003800000 */
.L_x_56:
        /* <DEDUP_REMOVED lines=12> */
.L_x_59:
[----:B------:R-:W-:Y:S05]  /*3cc0*/  BSYNC B1 ;  /* 0x0000000000017941 */ /* 0x000fea0003800000 */
.L_x_58:
        /* <DEDUP_REMOVED lines=12> */
.L_x_61:
[----:B------:R-:W-:Y:S05]  /*3d90*/  BSYNC B1 ;  /* 0x0000000000017941 */ /* 0x000fea0003800000 */
.L_x_60:
        /* <DEDUP_REMOVED lines=12> */
.L_x_63:
[----:B------:R-:W-:Y:S05]  /*3e60*/  BSYNC B1 ;  /* 0x0000000000017941 */ /* 0x000fea0003800000 */
.L_x_62:
        /* <DEDUP_REMOVED lines=12> */
.L_x_65:
[----:B------:R-:W-:Y:S05]  /*3f30*/  BSYNC B1 ;  /* 0x0000000000017941 */ /* 0x000fea0003800000 */
.L_x_64:
        /* <DEDUP_REMOVED lines=12> */
.L_x_67:
[----:B------:R-:W-:Y:S05]  /*4000*/  BSYNC B1 ;  /* 0x0000000000017941 */ /* 0x000fea0003800000 */
.L_x_66:
        /* <DEDUP_REMOVED lines=12> */
.L_x_69:
[----:B------:R-:W-:Y:S05]  /*40d0*/  BSYNC B1 ;  /* 0x0000000000017941 */ /* 0x000fea0003800000 */
.L_x_68:
        /* <DEDUP_REMOVED lines=12> */
.L_x_71:
[----:B------:R-:W-:Y:S05]  /*41a0*/  BSYNC B1 ;  /* 0x0000000000017941 */ /* 0x000fea0003800000 */
.L_x_70:
        /* <DEDUP_REMOVED lines=12> */
.L_x_73:
[----:B------:R-:W-:Y:S05]  /*4270*/  BSYNC B1 ;  /* 0x0000000000017941 */ /* 0x000fea0003800000 */
.L_x_72:
        /* <DEDUP_REMOVED lines=12> */
.L_x_75:
[----:B------:R-:W-:Y:S05]  /*4340*/  BSYNC B1 ;  /* 0x0000000000017941 */ /* 0x000fea0003800000 */
.L_x_74:
        /* <DEDUP_REMOVED lines=12> */
.L_x_77:
[----:B------:R-:W-:Y:S05]  /*4410*/  BSYNC B1 ;  /* 0x0000000000017941 */ /* 0x000fea0003800000 */
.L_x_76:
        /* <DEDUP_REMOVED lines=12> */
.L_x_79:
[----:B------:R-:W-:Y:S05]  /*44e0*/  BSYNC B1 ;  /* 0x0000000000017941 */ /* 0x000fea0003800000 */
.L_x_78:
        /* <DEDUP_REMOVED lines=12> */
.L_x_81:
[----:B------:R-:W-:Y:S05]  /*45b0*/  BSYNC B1 ;  /* 0x0000000000017941 */ /* 0x000fea0003800000 */
.L_x_80:
        /* <DEDUP_REMOVED lines=12> */
.L_x_83:
[----:B------:R-:W-:Y:S05]  /*4680*/  BSYNC B1 ;  /* 0x0000000000017941 */ /* 0x000fea0003800000 */
.L_x_82:
        /* <DEDUP_REMOVED lines=12> */
.L_x_85:
[----:B------:R-:W-:Y:S05]  /*4750*/  BSYNC B1 ;  /* 0x0000000000017941 */ /* 0x000fea0003800000 */
.L_x_84:
        /* <DEDUP_REMOVED lines=12> */
.L_x_87:
[----:B------:R-:W-:Y:S05]  /*4820*/  BSYNC B1 ;  /* 0x0000000000017941 */ /* 0x000fea0003800000 */
.L_x_86:
        /* <DEDUP_REMOVED lines=12> */
.L_x_89:
[----:B------:R-:W-:Y:S05]  /*48f0*/  BSYNC B1 ;  /* 0x0000000000017941 */ /* 0x000fea0003800000 */
.L_x_88:
        /* <DEDUP_REMOVED lines=12> */
.L_x_91:
[----:B------:R-:W-:Y:S05]  /*49c0*/  BSYNC B1 ;  /* 0x0000000000017941 */ /* 0x000fea0003800000 */
.L_x_90:
        /* <DEDUP_REMOVED lines=12> */
.L_x_93:
[----:B------:R-:W-:Y:S05]  /*4a90*/  BSYNC B1 ;  /* 0x0000000000017941 */ /* 0x000fea0003800000 */
.L_x_92:
        /* <DEDUP_REMOVED lines=12> */
.L_x_95:
[----:B------:R-:W-:Y:S05]  /*4b60*/  BSYNC B1 ;  /* 0x0000000000017941 */ /* 0x000fea0003800000 */
.L_x_94:
        /* <DEDUP_REMOVED lines=12> */
.L_x_97:
[----:B------:R-:W-:Y:S05]  /*4c30*/  BSYNC B1 ;  /* 0x0000000000017941 */ /* 0x000fea0003800000 */
.L_x_96:
        /* <DEDUP_REMOVED lines=12> */
.L_x_99:
[----:B------:R-:W-:Y:S05]  /*4d00*/  BSYNC B1 ;  /* 0x0000000000017941 */ /* 0x000fea0003800000 */
.L_x_98:
        /* <DEDUP_REMOVED lines=12> */
.L_x_101:
[----:B------:R-:W-:Y:S05]  /*4dd0*/  BSYNC B1 ;  /* 0x0000000000017941 */ /* 0x000fea0003800000 */
.L_x_100:
        /* <DEDUP_REMOVED lines=12> */
.L_x_103:
[----:B------:R-:W-:Y:S05]  /*4ea0*/  BSYNC B1 ;  /* 0x0000000000017941 */ /* 0x000fea0003800000 */
.L_x_102:
        /* <DEDUP_REMOVED lines=12> */
.L_x_105:
[----:B------:R-:W-:Y:S05]  /*4f70*/  BSYNC B1 ;  /* 0x0000000000017941 */ /* 0x000fea0003800000 */
.L_x_104:
        /* <DEDUP_REMOVED lines=12> */
.L_x_107:
[----:B------:R-:W-:Y:S05]  /*5040*/  BSYNC B1 ;  /* 0x0000000000017941 */ /* 0x000fea0003800000 */
.L_x_106:
        /* <DEDUP_REMOVED lines=12> */
.L_x_109:
[----:B------:R-:W-:Y:S05]  /*5110*/  BSYNC B1 ;  /* 0x0000000000017941 */ /* 0x000fea0003800000 */
.L_x_108:
        /* <DEDUP_REMOVED lines=12> */
.L_x_111:
[----:B------:R-:W-:Y:S05]  /*51e0*/  BSYNC B1 ;  /* 0x0000000000017941 */ /* 0x000fea0003800000 */
.L_x_110:
        /* <DEDUP_REMOVED lines=12> */
.L_x_113:
[----:B------:R-:W-:Y:S05]  /*52b0*/  BSYNC B1 ;  /* 0x0000000000017941 */ /* 0x000fea0003800000 */
.L_x_112:
        /* <DEDUP_REMOVED lines=12> */
.L_x_115:
[----:B------:R-:W-:Y:S05]  /*5380*/  BSYNC B1 ;  /* 0x0000000000017941 */ /* 0x000fea0003800000 */
.L_x_114:
        /* <DEDUP_REMOVED lines=12> */
.L_x_117:
[----:B------:R-:W-:Y:S05]  /*5450*/  BSYNC B1 ;  /* 0x0000000000017941 */ /* 0x000fea0003800000 */
.L_x_116:
        /* <DEDUP_REMOVED lines=12> */
.L_x_119:
[----:B------:R-:W-:Y:S05]  /*5520*/  BSYNC B1 ;  /* 0x0000000000017941 */ /* 0x000fea0003800000 */
.L_x_118:
        /* <DEDUP_REMOVED lines=12> */
.L_x_121:
[----:B------:R-:W-:Y:S05]  /*55f0*/  BSYNC B1 ;  /* 0x0000000000017941 */ /* 0x000fea0003800000 */
.L_x_120:
        /* <DEDUP_REMOVED lines=12> */
.L_x_123:
[----:B------:R-:W-:Y:S05]  /*56c0*/  BSYNC B1 ;  /* 0x0000000000017941 */ /* 0x000fea0003800000 */
.L_x_122:
        /* <DEDUP_REMOVED lines=12> */
.L_x_125:
[----:B------:R-:W-:Y:S05]  /*5790*/  BSYNC B1 ;  /* 0x0000000000017941 */ /* 0x000fea0003800000 */
.L_x_124:
        /* <DEDUP_REMOVED lines=12> */
.L_x_127:
[----:B------:R-:W-:Y:S05]  /*5860*/  BSYNC B1 ;  /* 0x0000000000017941 */ /* 0x000fea0003800000 */
.L_x_126:
        /* <DEDUP_REMOVED lines=12> */
.L_x_129:
[----:B------:R-:W-:Y:S05]  /*5930*/  BSYNC B1 ;  /* 0x0000000000017941 */ /* 0x000fea0003800000 */
.L_x_128:
        /* <DEDUP_REMOVED lines=12> */
.L_x_131:
[----:B------:R-:W-:Y:S05]  /*5a00*/  BSYNC B1 ;  /* 0x0000000000017941 */ /* 0x000fea0003800000 */
.L_x_130:
        /* <DEDUP_REMOVED lines=12> */
.L_x_133:
[----:B------:R-:W-:Y:S05]  /*5ad0*/  BSYNC B1 ;  /* 0x0000000000017941 */ /* 0x000fea0003800000 */
.L_x_132:
        /* <DEDUP_REMOVED lines=12> */
.L_x_135:
[----:B------:R-:W-:Y:S05]  /*5ba0*/  BSYNC B1 ;  /* 0x0000000000017941 */ /* 0x000fea0003800000 */
.L_x_134:
        /* <DEDUP_REMOVED lines=12> */
.L_x_137:
[----:B------:R-:W-:Y:S05]  /*5c70*/  BSYNC B1 ;  /* 0x0000000000017941 */ /* 0x000fea0003800000 */
.L_x_136:
        /* <DEDUP_REMOVED lines=12> */
.L_x_139:
[----:B------:R-:W-:Y:S05]  /*5d40*/  BSYNC B1 ;  /* 0x0000000000017941 */ /* 0x000fea0003800000 */
.L_x_138:
        /* <DEDUP_REMOVED lines=12> */
.L_x_141:
[----:B------:R-:W-:Y:S05]  /*5e10*/  BSYNC B1 ;  /* 0x0000000000017941 */ /* 0x000fea0003800000 */
.L_x_140:
        /* <DEDUP_REMOVED lines=12> */
.L_x_143:
[----:B------:R-:W-:Y:S05]  /*5ee0*/  BSYNC B1 ;  /* 0x0000000000017941 */ /* 0x000fea0003800000 */
.L_x_142:
        /* <DEDUP_REMOVED lines=12> */
.L_x_145:
[----:B------:R-:W-:Y:S05]  /*5fb0*/  BSYNC B1 ;  /* 0x0000000000017941 */ /* 0x000fea0003800000 */
.L_x_144:
        /* <DEDUP_REMOVED lines=12> */
.L_x_147:
[----:B------:R-:W-:Y:S05]  /*6080*/  BSYNC B1 ;  /* 0x0000000000017941 */ /* 0x000fea0003800000 */
.L_x_146:
        /* <DEDUP_REMOVED lines=12> */
.L_x_149:
[----:B------:R-:W-:Y:S05]  /*6150*/  BSYNC B1 ;  /* 0x0000000000017941 */ /* 0x000fea0003800000 */
.L_x_148:
[----:B-----5:R-:W-:Y:S01]  /*6160*/  LOP3.LUT R28, R28, 0xff, RZ, 0xc0, !PT ;  /* 0x000000ff1c1c7812 */ /* 0x020fe200078ec0ff */
[----:B------:R-:W-:Y:S01]  /*6170*/  BSSY B1, `(.L_x_150) ;  /* 0x000000b000017945 */ /* 0x000fe20003800000 */
[----:B------:R-:W-:Y:S02]  /*6180*/  ISETP.LT.OR P4, PT, R27, 0x6a, !P2 ;  /* 0x0000006a1b00780c */ /* 0x000fe40005781670 */
[----:B------:R-:W-:-:S05]  /*6190*/  F2FP.F16.E4M3.UNPACK_B R28, R28 ;  /* 0x0000001cff1c723e */ /* 0x000fca00020006ff */
[----:B------:R-:W-:-:S05]  /*61a0*/  HADD2.F32 R28, -RZ, R28.H0_H0 ;  /* 0x2000001cff1c7230 */ /* 0x000fca0000004100 */
[----:B------:R-:W-:-:S04]  /*61b0*/  FMUL R28, R28, R9 ;  /* 0x000000091c1c7220 */ /* 0x000fc80000400000 */
[----:B------:R-:W-:Y:S01]  /*61c0*/  FFMA R28, R23, R8, R28 ;  /* 0x00000008171c7223 */ /* 0x000fe2000000001c */
[----:B------:R-:W-:-:S04]  /*61d0*/  PRMT R23, RZ, 0x7610, R23 ;  /* 0x00007610ff177816 */ /* 0x000fc80000000017 */
[----:B----4-:R-:W-:-:S05]  /*61e0*/  F2FP.SATFINITE.E4M3.F32.PACK_AB_MERGE_C R29, RZ, R28, RZ ;  /* 0x0000001cff1d723e */ /* 0x010fca00048070ff */
[----:B------:R4:W-:Y:S01]  /*61f0*/  @!P5 STG.E.U8 desc[UR18][R10.64+0x68], R29 ;  /* 0x0000681d0a00d986 */ /* 0x0009e2000c101112 */
[----:B------:R-:W-:Y:S05]  /*6200*/  @P4 BRA `(.L_x_151) ;  /* 0x0000000000044947 */ /* 0x000fea0003800000 */
[----:B------:R0:W5:Y:S02]  /*6210*/  LDG.E.U8 R23, desc[UR18][R24.64+0x69] ;  /* 0x0000691218177981 */ /* 0x000164000c1e1100 */
.L_x_151:
[----:B------:R-:W-:Y:S05]  /*6220*/  BSYNC B1 ;  /* 0x0000000000017941 */ /* 0x000fea0003800000 */
.L_x_150:
        /* <DEDUP_REMOVED lines=8> */
[----:B------:R-:W-:-:S05]  /*62b0*/  F2FP.SATFINITE.E4M3.F32.PACK_AB_MERGE_C R23, RZ, R23, RZ ;  /* 0x00000017ff17723e */ /* 0x000fca00048070ff */
[----:B------:R0:W-:Y:S01]  /*62c0*/  @!P4 STG.E.U8 desc[UR18][R10.64+0x69], R23 ;  /* 0x000069170a00c986 */ /* 0x0001e2000c101112 */
[----:B------:R-:W-:Y:S05]  /*62d0*/  @P5 BRA `(.L_x_153) ;  /* 0x0000000000045947 */ /* 0x000fea0003800000 */
[----:B------:R0:W5:Y:S02]  /*62e0*/  LDG.E.U8 R22, desc[UR18][R6.64+0x70] ;  /* 0x0000701206167981 */ /* 0x000164000c1e1100 */
.L_x_153:
[----:B------:R-:W-:Y:S05]  /*62f0*/  BSYNC B1 ;  /* 0x0000000000017941 */ /* 0x000fea0003800000 */
.L_x_152:
        /* <DEDUP_REMOVED lines=8> */
[----:B0-----:R-:W-:-:S05]  /*6380*/  F2FP.SATFINITE.E4M3.F32.PACK_AB_MERGE_C R23, RZ, R22, RZ ;  /* 0x00000016ff17723e */ /* 0x001fca00048070ff */
[----:B------:R0:W-:Y:S01]  /*6390*/  @!P5 STG.E.U8 desc[UR18][R12.64+0x70], R23 ;  /* 0x000070170c00d986 */ /* 0x0001e2000c101112 */
[----:B------:R-:W-:Y:S05]  /*63a0*/  @P4 BRA `(.L_x_155) ;  /* 0x0000000000044947 */ /* 0x000fea0003800000 */
[----:B------:R0:W5:Y:S02]  /*63b0*/  LDG.E.U8 R21, desc[UR18][R6.64+0x71] ;  /* 0x0000711206157981 */ /* 0x000164000c1e1100 */
.L_x_155:
[----:B------:R-:W-:Y:S05]  /*63c0*/  BSYNC B1 ;  /* 0x0000000000017941 */ /* 0x000fea0003800000 */
.L_x_154:
        /* <DEDUP_REMOVED lines=12> */
.L_x_157:
[----:B------:R-:W-:Y:S05]  /*6490*/  BSYNC B1 ;  /* 0x0000000000017941 */ /* 0x000fea0003800000 */
.L_x_156:
        /* <DEDUP_REMOVED lines=12> */
.L_x_159:
[----:B------:R-:W-:Y:S05]  /*6560*/  BSYNC B1 ;  /* 0x0000000000017941 */ /* 0x000fea0003800000 */
.L_x_158:
        /* <DEDUP_REMOVED lines=12> */
.L_x_161:
[----:B------:R-:W-:Y:S05]  /*6630*/  BSYNC B1 ;  /* 0x0000000000017941 */ /* 0x000fea0003800000 */
.L_x_160:
        /* <DEDUP_REMOVED lines=12> */
.L_x_163:
[----:B------:R-:W-:Y:S05]  /*6700*/  BSYNC B1 ;  /* 0x0000000000017941 */ /* 0x000fea0003800000 */
.L_x_162:
[----:B-----5:R-:W-:Y:S01]  /*6710*/  LOP3.LUT R15, R15, 0xff, RZ, 0xc0, !PT ;  /* 0x000000ff0f0f7812 */ /* 0x020fe200078ec0ff */
[----:B------:R-:W-:Y:S01]  /*6720*/  BSSY B1, `(.L_x_164) ;  /* 0x000000b000017945 */ /* 0x000fe20003800000 */
[----:B------:R-:W-:Y:S02]  /*6730*/  ISETP.LT.OR P4, PT, R27, 0x79, !P2 ;  /* 0x000000791b00780c */ /* 0x000fe40005781670 */
[----:B------:R-:W-:-:S05]  /*6740*/  F2FP.F16.E4M3.UNPACK_B R15, R15 ;  /* 0x0000000fff0f723e */ /* 0x000fca00020006ff */
[----:B0-2---:R-:W-:-:S05]  /*6750*/  HADD2.F32 R6, -RZ, R15.H0_H0 ;  /* 0x2000000fff067230 */ /* 0x005fca0000004100 */
[----:B------:R-:W-:Y:S01]  /*6760*/  FMUL R7, R6, R9 ;  /* 0x0000000906077220 */ /* 0x000fe20000400000 */
[----:B------:R-:W-:-:S03]  /*6770*/  PRMT R6, RZ, 0x7610, R6 ;  /* 0x00007610ff067816 */ /* 0x000fc60000000006 */
[----:B------:R-:W-:-:S05]  /*6780*/  FFMA R7, R14, R8, R7 ;  /* 0x000000080e077223 */ /* 0x000fca0000000007 */
[----:B------:R-:W-:-:S05]  /*6790*/  F2FP.SATFINITE.E4M3.F32.PACK_AB_MERGE_C R7, RZ, R7, RZ ;  /* 0x00000007ff07723e */ /* 0x000fca00048070ff */
[----:B------:R0:W-:Y:S01]  /*67a0*/  @!P1 STG.E.U8 desc[UR18][R12.64+0x79], R7 ;  /* 0x000079070c009986 */ /* 0x0001e2000c101112 */
[----:B------:R-:W-:Y:S05]  /*67b0*/  @P4 BRA `(.L_x_165) ;  /* 0x0000000000044947 */ /* 0x000fea0003800000 */
[----:B------:R2:W5:Y:S02]  /*67c0*/  LDG.E.U8 R6, desc[UR18][R24.64+0x78] ;  /* 0x0000781218067981 */ /* 0x000564000c1e1100 */
.L_x_165:
[----:B------:R-:W-:Y:S05]  /*67d0*/  BSYNC B1 ;  /* 0x0000000000017941 */ /* 0x000fea0003800000 */
.L_x_164:
[----:B-----5:R-:W-:Y:S01]  /*67e0*/  LOP3.LUT R6, R6, 0xff, RZ, 0xc0, !PT ;  /* 0x000000ff06067812 */ /* 0x020fe200078ec0ff */
[----:B------:R-:W-:Y:S01]  /*67f0*/  BSSY B1, `(.L_x_166) ;  /* 0x000000b000017945 */ /* 0x000fe20003800000 */
[----:B------:R-:W-:Y:S02]  /*6800*/  ISETP.LT.OR P2, PT, R27, 0x7a, !P2 ;  /* 0x0000007a1b00780c */ /* 0x000fe40005741670 */
[----:B------:R-:W-:-:S05]  /*6810*/  F2FP.F16.E4M3.UNPACK_B R6, R6 ;  /* 0x00000006ff06723e */ /* 0x000fca00020006ff */
[----:B------:R-:W-:-:S05]  /*6820*/  HADD2.F32 R6, -RZ, R6.H0_H0 ;  /* 0x20000006ff067230 */ /* 0x000fca0000004100 */
[----:B------:R-:W-:-:S04]  /*6830*/  FMUL R6, R6, R9 ;  /* 0x0000000906067220 */ /* 0x000fc80000400000 */
[----:B------:R-:W-:-:S05]  /*6840*/  FFMA R6, R17, R8, R6 ;  /* 0x0000000811067223 */ /* 0x000fca0000000006 */
[----:B0-----:R-:W-:Y:S02]  /*6850*/  F2FP.SATFINITE.E4M3.F32.PACK_AB_MERGE_C R7, RZ, R6, RZ ;  /* 0x00000006ff07723e */ /* 0x001fe400048070ff */
[----:B------:R-:W-:-:S03]  /*6860*/  PRMT R6, RZ, 0x7610, R6 ;  /* 0x00007610ff067816 */ /* 0x000fc60000000006 */
[----:B------:R0:W-:Y:S01]  /*6870*/  @!P4 STG.E.U8 desc[UR18][R10.64+0x78], R7 ;  /* 0x000078070a00c986 */ /* 0x0001e2000c101112 */
[----:B------:R-:W-:Y:S05]  /*6880*/  @P2 BRA `(.L_x_167) ;  /* 0x0000000000042947 */ /* 0x000fea0003800000 */
[----:B------:R0:W5:Y:S02]  /*6890*/  LDG.E.U8 R6, desc[UR18][R24.64+0x79] ;  /* 0x0000791218067981 */ /* 0x000164000c1e1100 */
.L_x_167:
[----:B------:R-:W-:Y:S05]  /*68a0*/  BSYNC B1 ;  /* 0x0000000000017941 */ /* 0x000fea0003800000 */
.L_x_166:
[----:B------:R-:W-:Y:S05]  /*68b0*/  @P2 BRA `(.L_x_168) ;  /* 0x0000001000282947 */ /* 0x000fea0003800000 */
[----:B-----5:R-:W-:-:S04]  /*68c0*/  LOP3.LUT R6, R6, 0xff, RZ, 0xc0, !PT ;  /* 0x000000ff06067812 */ /* 0x020fc800078ec0ff */
[----:B------:R-:W-:-:S05]  /*68d0*/  F2FP.F16.E4M3.UNPACK_B R6, R6 ;  /* 0x00000006ff06723e */ /* 0x000fca00020006ff */
[----:B------:R-:W-:-:S05]  /*68e0*/  HADD2.F32 R6, -RZ, R6.H0_H0 ;  /* 0x20000006ff067230 */ /* 0x000fca0000004100 */
[----:B0-----:R-:W-:-:S04]  /*68f0*/  FMUL R7, R6, R9 ;  /* 0x0000000906077220 */ /* 0x001fc80000400000 */
[----:B------:R-:W-:-:S05]  /*6900*/  FFMA R7, R16, R8, R7 ;  /* 0x0000000810077223 */ /* 0x000fca0000000007 */
[----:B------:R-:W-:-:S05]  /*6910*/  F2FP.SATFINITE.E4M3.F32.PACK_AB_MERGE_C R7, RZ, R7, RZ ;  /* 0x00000007ff07723e */ /* 0x000fca00048070ff */
[----:B------:R0:W-:Y:S01]  /*6920*/  STG.E.U8 desc[UR18][R10.64+0x79], R7 ;  /* 0x000079070a007986 */ /* 0x0001e2000c101112 */
[----:B------:R-:W-:Y:S05]  /*6930*/  BRA `(.L_x_168) ;  /* 0x0000001000087947 */ /* 0x000fea0003800000 */
.L_x_39:
[----:B------:R-:W-:Y:S01]  /*6940*/  ISETP.GE.AND P2, PT, R33, 0x1, PT ;  /* 0x000000012100780c */ /* 0x000fe20003f46270 */
[-C--:B--2---:R-:W-:Y:S01]  /*6950*/  FMUL R141, R141, R8.reuse ;  /* 0x000000088d8d7220 */ /* 0x084fe20000400000 */
[-C--:B------:R-:W-:Y:S01]  /*6960*/  FMUL R140, R140, R8.reuse ;  /* 0x000000088c8c7220 */ /* 0x080fe20000400000 */
[----:B------:R-:W-:Y:S01]  /*6970*/  ISETP.GE.AND P1, PT, R33, 0x9, PT ;  /* 0x000000092100780c */ /* 0x000fe20003f26270 */
[-C--:B------:R-:W-:Y:S01]  /*6980*/  FMUL R138, R138, R8.reuse ;  /* 0x000000088a8a7220 */ /* 0x080fe20000400000 */
[----:B------:R-:W-:Y:S01]  /*6990*/  ISETP.LT.OR P5, PT, R27, 0x1, !P2 ;  /* 0x000000011b00780c */ /* 0x000fe200057a1670 */
[-C--:B------:R-:W-:Y:S01]  /*69a0*/  FMUL R139, R139, R8.reuse ;  /* 0x000000088b8b7220 */ /* 0x080fe20000400000 */
[----:B------:R-:W-:Y:S01]  /*69b0*/  ISETP.LT.OR P4, PT, R27, 0x2, !P2 ;  /* 0x000000021b00780c */ /* 0x000fe20005781670 */
[-C--:B------:R-:W-:Y:S01]  /*69c0*/  FMUL R137, R137, R8.reuse ;  /* 0x0000000889897220 */ /* 0x080fe20000400000 */
[----:B------:R-:W-:Y:S01]  /*69d0*/  F2FP.SATFINITE.E4M3.F32.PACK_AB_MERGE_C R141, RZ, R141, RZ ;  /* 0x0000008dff8d723e */ /* 0x000fe200048070ff */
[----:B------:R-:W-:Y:S01]  /*69e0*/  FMUL R136, R136, R8 ;  /* 0x0000000888887220 */ /* 0x000fe20000400000 */
[----:B------:R-:W-:Y:S01]  /*69f0*/  F2FP.SATFINITE.E4M3.F32.PACK_AB_MERGE_C R7, RZ, R140, RZ ;  /* 0x0000008cff07723e */ /* 0x000fe200048070ff */
[-C--:B------:R-:W-:Y:S01]  /*6a00*/  FMUL R135, R135, R8.reuse ;  /* 0x0000000887877220 */ /* 0x080fe20000400000 */
[C---:B------:R-:W-:Y:S01]  /*6a10*/  ISETP.LT.OR P6, PT, R27.reuse, 0x9, !P2 ;  /* 0x000000091b00780c */ /* 0x040fe200057c1670 */
[----:B------:R-:W-:Y:S01]  /*6a20*/  FMUL R134, R134, R8 ;  /* 0x0000000886867220 */ /* 0x000fe20000400000 */
[----:B------:R-:W-:Y:S01]  /*6a30*/  F2FP.SATFINITE.E4M3.F32.PACK_AB_MERGE_C R25, RZ, R138, RZ ;  /* 0x0000008aff19723e */ /* 0x000fe200048070ff */
[-C--:B------:R-:W-:Y:S01]  /*6a40*/  FMUL R132, R132, R8.reuse ;  /* 0x0000000884847220 */ /* 0x080fe20000400000 */
[----:B------:R-:W-:Y:S01]  /*6a50*/  F2FP.SATFINITE.E4M3.F32.PACK_AB_MERGE_C R139, RZ, R139, RZ ;  /* 0x0000008bff8b723e */ /* 0x000fe200048070ff */
[----:B------:R-:W-:Y:S01]  /*6a60*/  @!P5 STG.E.U8 desc[UR18][R12.64], R141 ;  /* 0x0000008d0c00d986 */ /* 0x000fe2000c101112 */
[----:B------:R-:W-:Y:S01]  /*6a70*/  ISETP.LT.OR P5, PT, R27, 0x2, !P1 ;  /* 0x000000021b00780c */ /* 0x000fe20004fa1670 */
[-C--:B------:R-:W-:Y:S01]  /*6a80*/  FMUL R133, R133, R8.reuse ;  /* 0x0000000885857220 */ /* 0x080fe20000400000 */
[----:B------:R-:W-:Y:S01]  /*6a90*/  F2FP.SATFINITE.E4M3.F32.PACK_AB_MERGE_C R137, RZ, R137, RZ ;  /* 0x00000089ff89723e */ /* 0x000fe200048070ff */
[----:B------:R0:W-:Y:S01]  /*6aa0*/  @!P4 STG.E.U8 desc[UR18][R12.64+0x1], R7 ;  /* 0x000001070c00c986 */ /* 0x0001e2000c101112 */
[----:B------:R-:W-:Y:S01]  /*6ab0*/  ISETP.LT.OR P4, PT, R27, 0x1, !P1 ;  /* 0x000000011b00780c */ /* 0x000fe20004f81670 */
[-C--:B------:R-:W-:Y:S01]  /*6ac0*/  FMUL R131, R131, R8.reuse ;  /* 0x0000000883837220 */ /* 0x080fe20000400000 */
[----:B------:R-:W-:Y:S01]  /*6ad0*/  F2FP.SATFINITE.E4M3.F32.PACK_AB_MERGE_C R135, RZ, R135, RZ ;  /* 0x00000087ff87723e */ /* 0x000fe200048070ff */
[----:B------:R-:W-:Y:S01]  /*6ae0*/  FMUL R130, R130, R8 ;  /* 0x0000000882827220 */ /* 0x000fe20000400000 */
[----:B------:R-:W-:Y:S01]  /*6af0*/  F2FP.SATFINITE.E4M3.F32.PACK_AB_MERGE_C R29, RZ, R134, RZ ;  /* 0x00000086ff1d723e */ /* 0x000fe200048070ff */
[-C--:B------:R-:W-:Y:S01]  /*6b00*/  FMUL R129, R129, R8.reuse ;  /* 0x0000000881817220 */ /* 0x080fe20000400000 */
[----:B------:R-:W-:Y:S01]  /*6b10*/  F2FP.SATFINITE.E4M3.F32.PACK_AB_MERGE_C R133, RZ, R133, RZ ;  /* 0x00000085ff85723e */ /* 0x000fe200048070ff */
[-C--:B------:R-:W-:Y:S01]  /*6b20*/  FMUL R128, R128, R8.reuse ;  /* 0x0000000880807220 */ /* 0x080fe20000400000 */
[----:B------:R-:W-:Y:S01]  /*6b30*/  F2FP.SATFINITE.E4M3.F32.PACK_AB_MERGE_C R131, RZ, R131, RZ ;  /* 0x00000083ff83723e */ /* 0x000fe200048070ff */
[----:B------:R1:W-:Y:S01]  /*6b40*/  @!P5 STG.E.U8 desc[UR18][R10.64+0x1], R25 ;  /* 0x000001190a00d986 */ /* 0x0003e2000c101112 */
[C---:B------:R-:W-:Y:S01]  /*6b50*/  ISETP.LT.OR P5, PT, R27.reuse, 0xa, !P2 ;  /* 0x0000000a1b00780c */ /* 0x040fe200057a1670 */
[----:B------:R-:W-:Y:S01]  /*6b60*/  FMUL R126, R126, R8 ;  /* 0x000000087e7e7220 */ /* 0x000fe20000400000 */
[----:B0-----:R-:W-:Y:S01]  /*6b70*/  F2FP.SATFINITE.E4M3.F32.PACK_AB_MERGE_C R7, RZ, R136, RZ ;  /* 0x00000088ff07723e */ /* 0x001fe200048070ff */
[----:B------:R-:W-:Y:S01]  /*6b80*/  @!P4 STG.E.U8 desc[UR18][R10.64], R139 ;  /* 0x0000008b0a00c986 */ /* 0x000fe2000c101112 */
[----:B------:R-:W-:Y:S01]  /*6b90*/  ISETP.LT.OR P4, PT, R27, 0x9, !P1 ;  /* 0x000000091b00780c */ /* 0x000fe20004f81670 */
[-C--:B------:R-:W-:Y:S01]  /*6ba0*/  FMUL R127, R127, R8.reuse ;  /* 0x000000087f7f7220 */ /* 0x080fe20000400000 */
[----:B------:R-:W-:Y:S01]  /*6bb0*/  F2FP.SATFINITE.E4M3.F32.PACK_AB_MERGE_C R129, RZ, R129, RZ ;  /* 0x00000081ff81723e */ /* 0x000fe200048070ff */
[----:B------:R-:W-:Y:S01]  /*6bc0*/  @!P6 STG.E.U8 desc[UR18][R12.64+0x8], R137 ;  /* 0x000008890c00e986 */ /* 0x000fe2000c101112 */
[----:B------:R-:W-:Y:S01]  /*6bd0*/  ISETP.LT.OR P6, PT, R27, 0xa, !P1 ;  /* 0x0000000a1b00780c */ /* 0x000fe20004fc1670 */
[-C--:B------:R-:W-:Y:S01]  /*6be0*/  FMUL R125, R125, R8.reuse ;  /* 0x000000087d7d7220 */ /* 0x080fe20000400000 */
[----:B------:R-:W-:Y:S01]  /*6bf0*/  F2FP.SATFINITE.E4M3.F32.PACK_AB_MERGE_C R127, RZ, R127, RZ ;  /* 0x0000007fff7f723e */ /* 0x000fe200048070ff */
[----:B------:R-:W-:Y:S01]  /*6c00*/  FMUL R124, R124, R8 ;  /* 0x000000087c7c7220 */ /* 0x000fe20000400000 */
[----:B-1----:R-:W-:Y:S01]  /*6c10*/  F2FP.SATFINITE.E4M3.F32.PACK_AB_MERGE_C R25, RZ, R132, RZ ;  /* 0x00000084ff19723e */ /* 0x002fe200048070ff */
[----:B------:R0:W-:Y:S01]  /*6c20*/  @!P5 STG.E.U8 desc[UR18][R12.64+0x9], R7 ;  /* 0x000009070c00d986 */ /* 0x0001e2000c101112 */
[----:B------:R-:W-:Y:S01]  /*6c30*/  ISETP.LT.OR P5, PT, R27, 0x12, !P2 ;  /* 0x000000121b00780c */ /* 0x000fe200057a1670 */
[-C--:B------:R-:W-:Y:S01]  /*6c40*/  FMUL R123, R123, R8.reuse ;  /* 0x000000087b7b7220 */ /* 0x080fe20000400000 */
[----:B------:R-:W-:Y:S01]  /*6c50*/  F2FP.SATFINITE.E4M3.F32.PACK_AB_MERGE_C R125, RZ, R125, RZ ;  /* 0x0000007dff7d723e */ /* 0x000fe200048070ff */
[----:B------:R-:W-:Y:S01]  /*6c60*/  @!P4 STG.E.U8 desc[UR18][R10.64+0x8], R135 ;  /* 0x000008870a00c986 */ /* 0x000fe2000c101112 */
[C---:B------:R-:W-:Y:S01]  /*6c70*/  ISETP.LT.OR P4, PT, R27.reuse, 0x11, !P2 ;  /* 0x000000111b00780c */ /* 0x040fe20005781670 */
[-C--:B------:R-:W-:Y:S01]  /*6c80*/  FMUL R122, R122, R8.reuse ;  /* 0x000000087a7a7220 */ /* 0x080fe20000400000 */
[----:B------:R-:W-:Y:S01]  /*6c90*/  F2FP.SATFINITE.E4M3.F32.PACK_AB_MERGE_C R123, RZ, R123, RZ ;  /* 0x0000007bff7b723e */ /* 0x000fe200048070ff */
[----:B------:R1:W-:Y:S01]  /*6ca0*/  @!P6 STG.E.U8 desc[UR18][R10.64+0x9], R29 ;  /* 0x0000091d0a00e986 */ /* 0x0003e2000c101112 */
[----:B------:R-:W-:Y:S01]  /*6cb0*/  ISETP.LT.OR P6, PT, R27, 0x11, !P1 ;  /* 0x000000111b00780c */ /* 0x000fe20004fc1670 */
[-C--:B------:R-:W-:Y:S01]  /*6cc0*/  FMUL R120, R120, R8.reuse ;  /* 0x0000000878787220 */ /* 0x080fe20000400000 */
[----:B------:R-:W-:Y:S01]  /*6cd0*/  FMUL R121, R121, R8 ;  /* 0x0000000879797220 */ /* 0x000fe20000400000 */
[----:B0-----:R-:W-:Y:S01]  /*6ce0*/  F2FP.SATFINITE.E4M3.F32.PACK_AB_MERGE_C R7, RZ, R130, RZ ;  /* 0x00000082ff07723e */ /* 0x001fe200048070ff */
[-C--:B------:R-:W-:Y:S01]  /*6cf0*/  FMUL R119, R119, R8.reuse ;  /* 0x0000000877777220 */ /* 0x080fe20000400000 */
[----:B------:R0:W-:Y:S01]  /*6d00*/  @!P5 STG.E.U8 desc[UR18][R12.64+0x11], R25 ;  /* 0x000011190c00d986 */ /* 0x0001e2000c101112 */
[C---:B------:R-:W-:Y:S01]  /*6d10*/  ISETP.LT.OR P5, PT, R27.reuse, 0x12, !P1 ;  /* 0x000000121b00780c */ /* 0x040fe20004fa1670 */
[-C--:B------:R-:W-:Y:S01]  /*6d20*/  FMUL R118, R118, R8.reuse ;  /* 0x0000000876767220 */ /* 0x080fe20000400000 */
[----:B------:R-:W-:Y:S01]  /*6d30*/  F2FP.SATFINITE.E4M3.F32.PACK_AB_MERGE_C R121, RZ, R121, RZ ;  /* 0x00000079ff79723e */ /* 0x000fe200048070ff */
[----:B------:R-:W-:Y:S01]  /*6d40*/  @!P4 STG.E.U8 desc[UR18][R12.64+0x10], R133 ;  /* 0x000010850c00c986 */ /* 0x000fe2000c101112 */
[----:B------:R-:W-:Y:S01]  /*6d50*/  ISETP.LT.OR P4, PT, R27, 0x19, !P2 ;  /* 0x000000191b00780c */ /* 0x000fe20005781670 */
[----:B------:R-:W-:Y:S01]  /*6d60*/  FMUL R117, R117, R8 ;  /* 0x0000000875757220 */ /* 0x000fe20000400000 */
[----:B-1----:R-:W-:Y:S01]  /*6d70*/  F2FP.SATFINITE.E4M3.F32.PACK_AB_MERGE_C R29, RZ, R128, RZ ;  /* 0x00000080ff1d723e */ /* 0x002fe200048070ff */
[----:B------:R-:W-:Y:S01]  /*6d80*/  @!P6 STG.E.U8 desc[UR18][R10.64+0x10], R131 ;  /* 0x000010830a00e986 */ /* 0x000fe2000c101112 */
[C---:B------:R-:W-:Y:S01]  /*6d90*/  ISETP.LT.OR P6, PT, R27.reuse, 0x1a, !P2 ;  /* 0x0000001a1b00780c */ /* 0x040fe200057c1670 */
[-C--:B------:R-:W-:Y:S01]  /*6da0*/  FMUL R116, R116, R8.reuse ;  /* 0x0000000874747220 */ /* 0x080fe20000400000 */
[----:B------:R-:W-:Y:S01]  /*6db0*/  F2FP.SATFINITE.E4M3.F32.PACK_AB_MERGE_C R119, RZ, R119, RZ ;  /* 0x00000077ff77723e */ /* 0x000fe200048070ff */
[----:B------:R-:W-:Y:S01]  /*6dc0*/  FMUL R114, R114, R8 ;  /* 0x0000000872727220 */ /* 0x000fe20000400000 */
[----:B0-----:R-:W-:Y:S01]  /*6dd0*/  F2FP.SATFINITE.E4M3.F32.PACK_AB_MERGE_C R25, RZ, R126, RZ ;  /* 0x0000007eff19723e */ /* 0x001fe200048070ff */
[----:B------:R0:W-:Y:S01]  /*6de0*/  @!P5 STG.E.U8 desc[UR18][R10.64+0x11], R7 ;  /* 0x000011070a00d986 */ /* 0x0001e2000c101112 */
[----:B------:R-:W-:Y:S01]  /*6df0*/  ISETP.LT.OR P5, PT, R27, 0x1a, !P1 ;  /* 0x0000001a1b00780c */ /* 0x000fe20004fa1670 */
        /* <DEDUP_REMOVED lines=11> */
[----:B0-----:R-:W-:Y:S01]  /*6eb0*/  F2FP.SATFINITE.E4M3.F32.PACK_AB_MERGE_C R7, RZ, R124, RZ ;  /* 0x0000007cff07723e */ /* 0x001fe200048070ff */
[----:B------:R0:W-:Y:S01]  /*6ec0*/  @!P5 STG.E.U8 desc[UR18][R10.64+0x19], R25 ;  /* 0x000019190a00d986 */ /* 0x0001e2000c101112 */
[C---:B------:R-:W-:Y:S01]  /*6ed0*/  ISETP.LT.OR P5, PT, R27.reuse, 0x22, !P2 ;  /* 0x000000221b00780c */ /* 0x040fe200057a1670 */
[-C--:B------:R-:W-:Y:S01]  /*6ee0*/  FMUL R110, R110, R8.reuse ;  /* 0x000000086e6e7220 */ /* 0x080fe20000400000 */
[----:B------:R-:W-:Y:S01]  /*6ef0*/  F2FP.SATFINITE.E4M3.F32.PACK_AB_MERGE_C R111, RZ, R111, RZ ;  /* 0x0000006fff6f723e */ /* 0x000fe200048070ff */
[----:B------:R-:W-:Y:S01]  /*6f00*/  @!P4 STG.E.U8 desc[UR18][R10.64+0x18], R127 ;  /* 0x0000187f0a00c986 */ /* 0x000fe2000c101112 */
[C---:B------:R-:W-:Y:S01]  /*6f10*/  ISETP.LT.OR P4, PT, R27.reuse, 0x21, !P1 ;  /* 0x000000211b00780c */ /* 0x040fe20004f81670 */
[----:B------:R-:W-:Y:S01]  /*6f20*/  FMUL R108, R108, R8 ;  /* 0x000000086c6c7220 */ /* 0x000fe20000400000 */
[----:B-1----:R-:W-:Y:S01]  /*6f30*/  F2FP.SATFINITE.E4M3.F32.PACK_AB_MERGE_C R29, RZ, R122, RZ ;  /* 0x0000007aff1d723e */ /* 0x002fe200048070ff */
[----:B------:R-:W-:Y:S01]  /*6f40*/  @!P6 STG.E.U8 desc[UR18][R12.64+0x20], R125 ;  /* 0x0000207d0c00e986 */ /* 0x000fe2000c101112 */
[----:B------:R-:W-:Y:S01]  /*6f50*/  ISETP.LT.OR P6, PT, R27, 0x22, !P1 ;  /* 0x000000221b00780c */ /* 0x000fe20004fc1670 */
[-C--:B------:R-:W-:Y:S01]  /*6f60*/  FMUL R109, R109, R8.reuse ;  /* 0x000000086d6d7220 */ /* 0x080fe20000400000 */
[----:B------:R-:W-:Y:S01]  /*6f70*/  FMUL R107, R107, R8 ;  /* 0x000000086b6b7220 */ /* 0x000fe20000400000 */
[----:B0-----:R-:W-:Y:S01]  /*6f80*/  F2FP.SATFINITE.E4M3.F32.PACK_AB_MERGE_C R25, RZ, R120, RZ ;  /* 0x00000078ff19723e */ /* 0x001fe200048070ff */
[-C--:B------:R-:W-:Y:S01]  /*6f90*/  FMUL R106, R106, R8.reuse ;  /* 0x000000086a6a7220 */ /* 0x080fe20000400000 */
        /* <DEDUP_REMOVED lines=33> */
[----:B------:R-:W-:Y:S01]  /*71b0*/  ISETP.LT.OR P4, PT, R27, 0x31, !P1 ;  /* 0x000000311b00780c */ /* 0x000fe20004f81670 */
[-C--:B------:R-:W-:Y:S01]  /*71c0*/  FMUL R97, R97, R8.reuse ;  /* 0x0000000861617220 */ /* 0x080fe20000400000 */
[-C--:B------:R-:W-:Y:S01]  /*71d0*/  FMUL R95, R95, R8.reuse ;  /* 0x000000085f5f7220 */ /* 0x080fe20000400000 */
        /* <DEDUP_REMOVED lines=37> */
[-C--:B------:R-:W-:Y:S01]  /*7430*/  FMUL R19, R19, R8.reuse ;  /* 0x0000000813137220 */ /* 0x080fe20000400000 */
        /* <DEDUP_REMOVED lines=17> */
[----:B------:R-:W-:Y:S01]  /*7550*/  F2FP.SATFINITE.E4M3.F32.PACK_AB_MERGE_C R15, RZ, R15, RZ ;  /* 0x0000000fff0f723e */ /* 0x000fe200048070ff */
[----:B------:R1:W-:Y:S01]  /*7560*/  @!P6 STG.E.U8 desc[UR18][R12.64+0x49], R29 ;  /* 0x0000491d0c00e986 */ /* 0x0003e2000c101112 */
[----:B------:R-:W-:-:S02]  /*7570*/  ISETP.LT.OR P6, PT, R27, 0x51, !P2 ;  /* 0x000000511b00780c */ /* 0x000fc400057c1670 */
[----:B------:R-:W-:Y:S02]  /*7580*/  F2FP.SATFINITE.E4M3.F32.PACK_AB_MERGE_C R17, RZ, R17, RZ ;  /* 0x00000011ff11723e */ /* 0x000fe400048070ff */
[----:B0-----:R-:W-:Y:S01]  /*7590*/  F2FP.SATFINITE.E4M3.F32.PACK_AB_MERGE_C R7, RZ, R100, RZ ;  /* 0x00000064ff07723e */ /* 0x001fe200048070ff */
[----:B------:R0:W-:Y:S01]  /*75a0*/  @!P5 STG.E.U8 desc[UR18][R10.64+0x49], R25 ;  /* 0x000049190a00d986 */ /* 0x0001e2000c101112 */
[----:B------:R-:W-:-:S03]  /*75b0*/  ISETP.LT.OR P5, PT, R27, 0x52, !P2 ;  /* 0x000000521b00780c */ /* 0x000fc600057a1670 */
[----:B------:R-:W-:Y:S01]  /*75c0*/  @!P4 STG.E.U8 desc[UR18][R10.64+0x48], R103 ;  /* 0x000048670a00c986 */ /* 0x000fe2000c101112 */
[C---:B------:R-:W-:Y:S02]  /*75d0*/  ISETP.LT.OR P4, PT, R27.reuse, 0x51, !P1 ;  /* 0x000000511b00780c */ /* 0x040fe40004f81670 */
[----:B-1----:R-:W-:Y:S01]  /*75e0*/  F2FP.SATFINITE.E4M3.F32.PACK_AB_MERGE_C R29, RZ, R98, RZ ;  /* 0x00000062ff1d723e */ /* 0x002fe200048070ff */
[----:B------:R-:W-:Y:S01]  /*75f0*/  @!P6 STG.E.U8 desc[UR18][R12.64+0x50], R101 ;  /* 0x000050650c00e986 */ /* 0x000fe2000c101112 */
[----:B------:R-:W-:Y:S02]  /*7600*/  ISETP.LT.OR P6, PT, R27, 0x52, !P1 ;  /* 0x000000521b00780c */ /* 0x000fe40004fc1670 */
[----:B0-----:R-:W-:-:S03]  /*7610*/  F2FP.SATFINITE.E4M3.F32.PACK_AB_MERGE_C R25, RZ, R96, RZ ;  /* 0x00000060ff19723e */ /* 0x001fc600048070ff */
[----:B------:R0:W-:Y:S01]  /*7620*/  @!P5 STG.E.U8 desc[UR18][R12.64+0x51], R7 ;  /* 0x000051070c00d986 */ /* 0x0001e2000c101112 */
[----:B------:R-:W-:-:S03]  /*7630*/  ISETP.LT.OR P5, PT, R27, 0x5a, !P2 ;  /* 0x0000005a1b00780c */ /* 0x000fc600057a1670 */
[----:B------:R-:W-:Y:S01]  /*7640*/  @!P4 STG.E.U8 desc[UR18][R10.64+0x50], R99 ;  /* 0x000050630a00c986 */ /* 0x000fe2000c101112 */
[----:B------:R-:W-:-:S03]  /*7650*/  ISETP.LT.OR P4, PT, R27, 0x59, !P2 ;  /* 0x000000591b00780c */ /* 0x000fc60005781670 */
[----:B------:R1:W-:Y:S01]  /*7660*/  @!P6 STG.E.U8 desc[UR18][R10.64+0x51], R29 ;  /* 0x0000511d0a00e986 */ /* 0x0003e2000c101112 */
[----:B------:R-:W-:Y:S02]  /*7670*/  ISETP.LT.OR P6, PT, R27, 0x59, !P1 ;  /* 0x000000591b00780c */ /* 0x000fe40004fc1670 */
[----:B0-----:R-:W-:-:S03]  /*7680*/  F2FP.SATFINITE.E4M3.F32.PACK_AB_MERGE_C R7, RZ, R94, RZ ;  /* 0x0000005eff07723e */ /* 0x001fc600048070ff */
        /* <DEDUP_REMOVED lines=27> */
[----:B------:R-:W-:Y:S01]  /*7840*/  @!P6 STG.E.U8 desc[UR18][R10.64+0x69], R29 ;  /* 0x0000691d0a00e986 */ /* 0x000fe2000c101112 */
[----:B------:R-:W-:Y:S02]  /*7850*/  ISETP.LT.OR P6, PT, R27, 0x71, !P1 ;  /* 0x000000711b00780c */ /* 0x000fe40004fc1670 */
[----:B0-----:R-:W-:-:S03]  /*7860*/  F2FP.SATFINITE.E4M3.F32.PACK_AB_MERGE_C R7, RZ, R18, RZ ;  /* 0x00000012ff07723e */ /* 0x001fc600048070ff */
[----:B------:R-:W-:Y:S01]  /*7870*/  @!P5 STG.E.U8 desc[UR18][R12.64+0x71], R25 ;  /* 0x000071190c00d986 */ /* 0x000fe2000c101112 */
[C---:B------:R-:W-:Y:S02]  /*7880*/  ISETP.LT.OR P5, PT, R27.reuse, 0x79, !P2 ;  /* 0x000000791b00780c */ /* 0x040fe400057a1670 */
[C---:B------:R-:W-:Y:S01]  /*7890*/  ISETP.LT.OR P2, PT, R27.reuse, 0x7a, !P2 ;  /* 0x0000007a1b00780c */ /* 0x040fe20005741670 */
[----:B------:R0:W-:Y:S01]  /*78a0*/  @!P4 STG.E.U8 desc[UR18][R12.64+0x70], R21 ;  /* 0x000070150c00c986 */ /* 0x0001e2000c101112 */
[----:B------:R-:W-:-:S03]  /*78b0*/  ISETP.LT.OR P4, PT, R27, 0x72, !P1 ;  /* 0x000000721b00780c */ /* 0x000fc60004f81670 */
[----:B------:R1:W-:Y:S01]  /*78c0*/  @!P6 STG.E.U8 desc[UR18][R10.64+0x70], R19 ;  /* 0x000070130a00e986 */ /* 0x0003e2000c101112 */
[C---:B------:R-:W-:Y:S02]  /*78d0*/  ISETP.LT.OR P6, PT, R27.reuse, 0x79, !P1 ;  /* 0x000000791b00780c */ /* 0x040fe40004fc1670 */
[----:B------:R-:W-:Y:S02]  /*78e0*/  ISETP.LT.OR P1, PT, R27, 0x7a, !P1 ;  /* 0x0000007a1b00780c */ /* 0x000fe40004f21670 */
[----:B0-----:R-:W-:-:S05]  /*78f0*/  F2FP.SATFINITE.E4M3.F32.PACK_AB_MERGE_C R21, RZ, R16, RZ ;  /* 0x00000010ff15723e */ /* 0x001fca00048070ff */
[----:B------:R0:W-:Y:S01]  /*7900*/  @!P4 STG.E.U8 desc[UR18][R10.64+0x71], R7 ;  /* 0x000071070a00c986 */ /* 0x0001e2000c101112 */
[----:B-1----:R-:W-:-:S03]  /*7910*/  F2FP.SATFINITE.E4M3.F32.PACK_AB_MERGE_C R19, RZ, R14, RZ ;  /* 0x0000000eff13723e */ /* 0x002fc600048070ff */
[----:B------:R0:W-:Y:S04]  /*7920*/  @!P5 STG.E.U8 desc[UR18][R12.64+0x78], R15 ;  /* 0x0000780f0c00d986 */ /* 0x0001e8000c101112 */
[----:B------:R0:W-:Y:S04]  /*7930*/  @!P2 STG.E.U8 desc[UR18][R12.64+0x79], R19 ;  /* 0x000079130c00a986 */ /* 0x0001e8000c101112 */
[----:B------:R0:W-:Y:S04]  /*7940*/  @!P6 STG.E.U8 desc[UR18][R10.64+0x78], R17 ;  /* 0x000078110a00e986 */ /* 0x0001e8000c101112 */
[----:B------:R0:W-:Y:S02]  /*7950*/  @!P1 STG.E.U8 desc[UR18][R10.64+0x79], R21 ;  /* 0x000079150a009986 */ /* 0x0001e4000c101112 */
.L_x_168:
[----:B------:R-:W-:Y:S05]  /*7960*/  BSYNC B0 ;  /* 0x0000000000007941 */ /* 0x000fea0003800000 */
.L_x_38:
[----:B------:R-:W-:Y:S01]  /*7970*/  ULDC UR6, c[0x0][0xc] ;  /* 0x0000030000067ab9 */ /* 0x000fe20000000800 */
[----:B------:R-:W-:Y:S01]  /*7980*/  ULDC UR7, c[0x0][0x10] ;  /* 0x0000040000077ab9 */ /* 0x000fe20000000800 */
[----:B0-----:R-:W0:Y:S01]  /*7990*/  LDC R7, c[0x0][0x14] ;  /* 0x00000500ff077b82 */ /* 0x001e220000000800 */
[----:B------:R-:W-:Y:S01]  /*79a0*/  UIMAD.WIDE.U32 UR6, UR6, UR7, URZ ;  /* 0x00000007060672a5 */ /* 0x000fe2000f8e003f */
[----:B----4-:R-:W-:Y:S02]  /*79b0*/  IMAD.MOV.U32 R10, RZ, RZ, -0x1 ;  /* 0xffffffffff0a7424 */ /* 0x010fe400078e00ff */
[----:B-----5:R-:W-:-:S03]  /*79c0*/  IMAD.MOV.U32 R6, RZ, RZ, -0x1 ;  /* 0xffffffffff067424 */ /* 0x020fc600078e00ff */
[----:B0-----:R-:W-:-:S04]  /*79d0*/  IMAD.WIDE.U32 R2, R7, UR6, R2 ;  /* 0x0000000607027c25 */ /* 0x001fc8000f8e0002 */
[----:B------:R-:W-:Y:S01]  /*79e0*/  IMAD R7, R7, UR7, RZ ;  /* 0x0000000707077c24 */ /* 0x000fe2000f8e02ff */
[----:B------:R-:W-:Y:S02]  /*79f0*/  ULDC.64 UR6, c[0x0][0x650] ;  /* 0x0001940000067ab9 */ /* 0x000fe40000000a00 */
[----:B------:R-:W-:Y:S01]  /*7a00*/  ISETP.GE.U32.AND P1, PT, R2, UR6, PT ;  /* 0x0000000602007c0c */ /* 0x000fe2000bf26070 */
[--C-:B------:R-:W-:Y:S01]  /*7a10*/  IMAD.IADD R3, R3, 0x1, R7.reuse ;  /* 0x0000000103037824 */ /* 0x100fe200078e0207 */
[----:B------:R-:W-:-:S04]  /*7a20*/  PRMT R7, RZ, 0x7610, R7 ;  /* 0x00007610ff077816 */ /* 0x000fc80000000007 */
[----:B------:R-:W-:-:S13]  /*7a30*/  ISETP.GE.U32.AND.EX P1, PT, R3, UR7, PT, P1 ;  /* 0x0000000703007c0c */ /* 0x000fda000bf26110 */
[----:B------:R-:W-:Y:S05]  /*7a40*/  @P1 BRA `(.L_x_169) ;  /* 0x0000000400601947 */ /* 0x000fea0003800000 */
[----:B------:R-:W0:Y:S01]  /*7a50*/  S2R R20, SR_CTAID.X ;  /* 0x0000000000147919 */ /* 0x000e220000002500 */
[----:B------:R-:W4:Y:S01]  /*7a60*/  LDC.64 R14, c[0x0][0x628] ;  /* 0x00018a00ff0e7b82 */ /* 0x000f220000000a00 */
[----:B------:R-:W-:Y:S01]  /*7a70*/  ULDC UR6, c[0x0][0x150] ;  /* 0x0000540000067ab9 */ /* 0x000fe20000000800 */
[----:B-1----:R-:W-:Y:S01]  /*7a80*/  IMAD.MOV.U32 R12, RZ, RZ, R2 ;  /* 0x000000ffff0c7224 */ /* 0x002fe200078e0002 */
[----:B------:R-:W1:Y:S01]  /*7a90*/  S2R R22, SR_CTAID.Y ;  /* 0x0000000000167919 */ /* 0x000e620000002600 */
[----:B------:R-:W-:-:S04]  /*7aa0*/  IMAD.MOV.U32 R13, RZ, RZ, R3 ;  /* 0x000000ffff0d7224 */ /* 0x000fc800078e0003 */
[----:B------:R-:W1:Y:S08]  /*7ab0*/  LDC R23, c[0x0][0x144] ;  /* 0x00005100ff177b82 */ /* 0x000e700000000800 */
[----:B------:R-:W1:Y:S08]  /*7ac0*/  LDC R16, c[0x0][0x630] ;  /* 0x00018c00ff107b82 */ /* 0x000e700000000800 */
[----:B------:R-:W1:Y:S01]  /*7ad0*/  LDC.64 R18, c[0x0][0x620] ;  /* 0x00018800ff127b82 */ /* 0x000e620000000a00 */
[----:B----4-:R-:W-:-:S04]  /*7ae0*/  ISETP.NE.U32.AND P1, PT, R14, RZ, PT ;  /* 0x000000ff0e00720c */ /* 0x010fc80003f25070 */
[----:B------:R-:W-:Y:S02]  /*7af0*/  ISETP.NE.AND.EX P1, PT, R15, RZ, PT, P1 ;  /* 0x000000ff0f00720c */ /* 0x000fe40003f25310 */
[----:B0-----:R-:W-:-:S05]  /*7b00*/  I2FP.F32.U32 R6, R20 ;  /* 0x0000001400067245 */ /* 0x001fca0000201000 */
[----:B------:R-:W-:-:S04]  /*7b10*/  FMUL R6, R6, UR6 ;  /* 0x0000000606067c20 */ /* 0x000fc80008400000 */
[----:B------:R0:W4:Y:S02]  /*7b20*/  F2I.U32.TRUNC.NTZ R21, R6 ;  /* 0x0000000600157305 */ /* 0x000124000020f000 */
[----:B------:R-:W-:Y:S05]  /*7b30*/  @!P1 BRA `(.L_x_170) ;  /* 0x0000000000289947 */ /* 0x000fea0003800000 */
[----:B------:R-:W5:Y:S02]  /*7b40*/  LDC R7, c[0x0][0x634] ;  /* 0x00018d00ff077b82 */ /* 0x000f640000000800 */
[----:B-----5:R-:W-:-:S05]  /*7b50*/  IADD3 R13, P1, R2, R7, RZ ;  /* 0x00000007020d7210 */ /* 0x020fca0007f3e0ff */
[----:B------:R-:W-:-:S04]  /*7b60*/  IMAD.X R17, RZ, RZ, R3, P1 ;  /* 0x000000ffff117224 */ /* 0x000fc800008e0603 */
[----:B0-----:R-:W-:-:S04]  /*7b70*/  IMAD.WIDE.U32 R6, R17, R14, RZ ;  /* 0x0000000e11067225 */ /* 0x001fc800078e00ff */
[----:B------:R-:W-:-:S04]  /*7b80*/  IMAD.WIDE.U32 R10, P1, R13, R15, R6 ;  /* 0x0000000f0d0a7225 */ /* 0x000fc80007820006 */
[----:B------:R-:W-:-:S04]  /*7b90*/  IMAD.WIDE.U32 R6, R13, R14, RZ ;  /* 0x0000000e0d067225 */ /* 0x000fc800078e00ff */
[----:B------:R-:W-:Y:S01]  /*7ba0*/  IMAD.X R13, RZ, RZ, RZ, P1 ;  /* 0x000000ffff0d7224 */ /* 0x000fe200008e06ff */
[----:B------:R-:W-:Y:S01]  /*7bb0*/  IADD3 RZ, P1, R7, R10, RZ ;  /* 0x0000000a07ff7210 */ /* 0x000fe20007f3e0ff */
[----:B------:R-:W-:-:S04]  /*7bc0*/  IMAD.MOV.U32 R12, RZ, RZ, R11 ;  /* 0x000000ffff0c7224 */ /* 0x000fc800078e000b */
[----:B------:R-:W-:-:S08]  /*7bd0*/  IMAD.WIDE.U32.X R12, R17, R15, R12, P1 ;  /* 0x0000000f110c7225 */ /* 0x000fd000008e040c */
.L_x_170:
[----:B------:R-:W5:Y:S01]  /*7be0*/  LDC.64 R28, c[0x0][0x640] ;  /* 0x00019000ff1c7b82 */ /* 0x000f620000000a00 */
[-C--:B-1----:R-:W-:Y:S01]  /*7bf0*/  SHF.R.U64 R17, R12, R16.reuse, R13 ;  /* 0x000000100c117219 */ /* 0x082fe2000000120d */
[----:B----4-:R-:W-:Y:S01]  /*7c00*/  IMAD.MOV R21, RZ, RZ, -R21 ;  /* 0x000000ffff157224 */ /* 0x010fe200078e0a15 */
[----:B0-----:R-:W-:Y:S01]  /*7c10*/  SHF.R.U32.HI R6, RZ, R16, R13 ;  /* 0x00000010ff067219 */ /* 0x001fe2000001160d */
[----:B------:R-:W-:Y:S01]  /*7c20*/  ULDC UR6, c[0x0][0x154] ;  /* 0x0000550000067ab9 */ /* 0x000fe20000000800 */
[----:B------:R-:W-:Y:S01]  /*7c30*/  IADD3 R11, P1, RZ, -R17, RZ ;  /* 0x80000011ff0b7210 */ /* 0x000fe20007f3e0ff */
[----:B------:R-:W-:Y:S02]  /*7c40*/  IMAD R23, R23, R21, R20 ;  /* 0x0000001517177224 */ /* 0x000fe400078e0214 */
[----:B------:R-:W0:Y:S01]  /*7c50*/  LDC R12, c[0x0][0x618] ;  /* 0x00018600ff0c7b82 */ /* 0x000e220000000800 */
[----:B------:R-:W-:Y:S02]  /*7c60*/  IMAD.MOV.U32 R13, RZ, RZ, 0x1 ;  /* 0x00000001ff0d7424 */ /* 0x000fe400078e00ff */
[----:B------:R-:W-:-:S04]  /*7c70*/  IMAD.X R7, RZ, RZ, ~R6, P1 ;  /* 0x000000ffff077224 */ /* 0x000fc800008e0e06 */
[-C--:B------:R-:W-:Y:S01]  /*7c80*/  IMAD R10, R7, R18.reuse, RZ ;  /* 0x00000012070a7224 */ /* 0x080fe200078e02ff */
[----:B--23--:R-:W1:Y:S01]  /*7c90*/  LDC R24, c[0x0][0x608] ;  /* 0x00018200ff187b82 */ /* 0x00ce620000000800 */
[----:B------:R-:W-:-:S04]  /*7ca0*/  IMAD.WIDE.U32 R6, R11, R18, R2 ;  /* 0x000000120b067225 */ /* 0x000fc800078e0002 */
[----:B------:R-:W-:Y:S01]  /*7cb0*/  IMAD R11, R11, R19, R10 ;  /* 0x000000130b0b7224 */ /* 0x000fe200078e020a */
[----:B------:R-:W-:Y:S02]  /*7cc0*/  I2FP.F32.U32 R10, R22 ;  /* 0x00000016000a7245 */ /* 0x000fe40000201000 */
[----:B------:R-:W2:Y:S01]  /*7cd0*/  LDC R26, c[0x0][0x658] ;  /* 0x00019600ff1a7b82 */ /* 0x000ea20000000800 */
[----:B------:R-:W-:Y:S01]  /*7ce0*/  IMAD.IADD R7, R7, 0x1, R11 ;  /* 0x0000000107077824 */ /* 0x000fe200078e020b */
[----:B-----5:R-:W-:Y:S01]  /*7cf0*/  ISETP.NE.U32.AND P1, PT, R28, RZ, PT ;  /* 0x000000ff1c00720c */ /* 0x020fe20003f25070 */
[----:B------:R-:W-:Y:S01]  /*7d00*/  FMUL R10, R10, UR6 ;  /* 0x000000060a0a7c20 */ /* 0x000fe20008400000 */
[----:B------:R-:W-:Y:S02]  /*7d10*/  IMAD.MOV.U32 R11, RZ, RZ, -0x1 ;  /* 0xffffffffff0b7424 */ /* 0x000fe400078e00ff */
[----:B------:R-:W-:Y:S01]  /*7d20*/  ISETP.NE.AND.EX P1, PT, R29, RZ, PT, P1 ;  /* 0x000000ff1d00720c */ /* 0x000fe20003f25310 */
[----:B------:R3:W4:Y:S01]  /*7d30*/  F2I.U32.TRUNC.NTZ R19, R10 ;  /* 0x0000000a00137305 */ /* 0x000722000020f000 */
[----:B------:R-:W3:Y:S01]  /*7d40*/  LDC R21, c[0x0][0x148] ;  /* 0x00005200ff157b82 */ /* 0x000ee20000000800 */
[----:B0-----:R-:W-:-:S02]  /*7d50*/  SHF.R.U64 R16, R6, R12, R7 ;  /* 0x0000000c06107219 */ /* 0x001fc40000001207 */
[----:B------:R-:W-:-:S05]  /*7d60*/  SHF.R.U32.HI R7, RZ, R12, R7 ;  /* 0x0000000cff077219 */ /* 0x000fca0000011607 */
[----:B------:R-:W0:Y:S01]  /*7d70*/  LDC R20, c[0x0][0x600] ;  /* 0x00018000ff147b82 */ /* 0x000e220000000800 */
[-CC-:B-1----:R-:W-:Y:S02]  /*7d80*/  SHF.R.U64 R14, R16, R24.reuse, R7.reuse ;  /* 0x00000018100e7219 */ /* 0x182fe40000001207 */
[----:B------:R-:W-:-:S05]  /*7d90*/  SHF.R.U32.HI R7, RZ, R24, R7 ;  /* 0x00000018ff077219 */ /* 0x000fca0000011607 */
[----:B------:R-:W1:Y:S01]  /*7da0*/  LDC R27, c[0x0][0x648] ;  /* 0x00019200ff1b7b82 */ /* 0x000e620000000800 */
[-CC-:B--2---:R-:W-:Y:S02]  /*7db0*/  SHF.R.U64 R18, R14, R26.reuse, R7.reuse ;  /* 0x0000001a0e127219 */ /* 0x184fe40000001207 */
[-C--:B------:R-:W-:Y:S02]  /*7dc0*/  SHF.L.U32 R11, R11, R26.reuse, RZ ;  /* 0x0000001a0b0b7219 */ /* 0x080fe400000006ff */
[-C--:B------:R-:W-:Y:S01]  /*7dd0*/  SHF.R.U32.HI R7, RZ, R26.reuse, R7 ;  /* 0x0000001aff077219 */ /* 0x080fe20000011607 */
[----:B------:R-:W-:Y:S01]  /*7de0*/  IMAD.MOV.U32 R6, RZ, RZ, R18 ;  /* 0x000000ffff067224 */ /* 0x000fe200078e0012 */
[----:B------:R-:W-:Y:S01]  /*7df0*/  SHF.L.U32 R26, R13, R26, RZ ;  /* 0x0000001a0d1a7219 */ /* 0x000fe200000006ff */
[----:B------:R-:W2:Y:S01]  /*7e00*/  LDC R30, c[0x0][0x638] ;  /* 0x00018e00ff1e7b82 */ /* 0x000ea20000000800 */
[----:B------:R-:W-:-:S07]  /*7e10*/  LOP3.LUT R25, RZ, R11, RZ, 0x33, !PT ;  /* 0x0000000bff197212 */ /* 0x000fce00078e33ff */
[----:B------:R-:W0:Y:S01]  /*7e20*/  LDC R31, c[0x0][0x610] ;  /* 0x00018400ff1f7b82 */ /* 0x000e220000000800 */
[----:B----4-:R-:W-:Y:S05]  /*7e30*/  @!P1 BRA `(.L_x_171) ;  /* 0x0000000000289947 */ /* 0x010fea0003800000 */
[----:B------:R-:W4:Y:S02]  /*7e40*/  LDC R13, c[0x0][0x64c] ;  /* 0x00019300ff0d7b82 */ /* 0x000f240000000800 */
[----:B----4-:R-:W-:-:S05]  /*7e50*/  IADD3 R13, P1, R18, R13, RZ ;  /* 0x0000000d120d7210 */ /* 0x010fca0007f3e0ff */
[----:B------:R-:W-:-:S04]  /*7e60*/  IMAD.X R15, RZ, RZ, R7, P1 ;  /* 0x000000ffff0f7224 */ /* 0x000fc800008e0607 */
[----:B------:R-:W-:-:S04]  /*7e70*/  IMAD.WIDE.U32 R6, R15, R28, RZ ;  /* 0x0000001c0f067225 */ /* 0x000fc800078e00ff */
[----:B---3--:R-:W-:-:S04]  /*7e80*/  IMAD.WIDE.U32 R10, P1, R13, R29, R6 ;  /* 0x0000001d0d0a7225 */ /* 0x008fc80007820006 */
[----:B------:R-:W-:-:S04]  /*7e90*/  IMAD.WIDE.U32 R6, R13, R28, RZ ;  /* 0x0000001c0d067225 */ /* 0x000fc800078e00ff */
[----:B------:R-:W-:Y:S01]  /*7ea0*/  IMAD.X R13, RZ, RZ, RZ, P1 ;  /* 0x000000ffff0d7224 */ /* 0x000fe200008e06ff */
[----:B------:R-:W-:Y:S01]  /*7eb0*/  IADD3 RZ, P1, R7, R10, RZ ;  /* 0x0000000a07ff7210 */ /* 0x000fe20007f3e0ff */
[----:B------:R-:W-:-:S04]  /*7ec0*/  IMAD.MOV.U32 R12, RZ, RZ, R11 ;  /* 0x000000ffff0c7224 */ /* 0x000fc800078e000b */
[----:B------:R-:W-:-:S08]  /*7ed0*/  IMAD.WIDE.U32.X R6, R15, R29, R12, P1 ;  /* 0x0000001d0f067225 */ /* 0x000fd000008e040c */
.L_x_171:
[----:B-1----:R-:W-:Y:S01]  /*7ee0*/  SHF.R.U64 R6, R6, R27, R7 ;  /* 0x0000001b06067219 */ /* 0x002fe20000001207 */
[----:B0-----:R-:W-:Y:S01]  /*7ef0*/  VIADD R13, R20, 0xffffffff ;  /* 0xffffffff140d7836 */ /* 0x001fe20000000000 */
[----:B------:R-:W-:Y:S01]  /*7f00*/  LOP3.LUT R11, R14, R25, RZ, 0xc0, !PT ;  /* 0x000000190e0b7212 */ /* 0x000fe200078ec0ff */
[----:B------:R-:W-:Y:S02]  /*7f10*/  IMAD.MOV R19, RZ, RZ, -R19 ;  /* 0x000000ffff137224 */ /* 0x000fe400078e0a13 */
[----:B------:R-:W-:Y:S02]  /*7f20*/  IMAD.MOV R7, RZ, RZ, -R6 ;  /* 0x000000ffff077224 */ /* 0x000fe400078e0a06 */
[----:B------:R-:W-:Y:S01]  /*7f30*/  IMAD R26, R26, R6, R11 ;  /* 0x000000061a1a7224 */ /* 0x000fe200078e020b */
[----:B------:R-:W-:Y:S01]  /*7f40*/  LOP3.LUT R11, R16, R13, RZ, 0xc0, !PT ;  /* 0x0000000d100b7212 */ /* 0x000fe200078ec0ff */
[----:B---3--:R-:W-:Y:S02]  /*7f50*/  @P3 IMAD R23, R21, R19, R22 ;  /* 0x0000001315173224 */ /* 0x008fe400078e0216 */
[----:B--2---:R-:W-:-:S02]  /*7f60*/  IMAD R6, R7, R30, R18 ;  /* 0x0000001e07067224 */ /* 0x004fc400078e0212 */
[----:B------:R-:W-:Y:S02]  /*7f70*/  IMAD R26, R26, R31, R23 ;  /* 0x0000001f1a1a7224 */ /* 0x000fe400078e0217 */
[----:B------:R-:W-:Y:S02]  /*7f80*/  IMAD R11, R6, R20, R11 ;  /* 0x00000014060b7224 */ /* 0x000fe400078e020b */
[----:B------:R-:W-:Y:S02]  /*7f90*/  IMAD.MOV.U32 R7, RZ, RZ, 0x1 ;  /* 0x00000001ff077424 */ /* 0x000fe400078e00ff */
[----:B------:R-:W-:Y:S01]  /*7fa0*/  IMAD.MOV.U32 R6, RZ, RZ, R17 ;  /* 0x000000ffff067224 */ /* 0x000fe200078e0011 */
[----:B------:R-:W-:Y:S02]  /*7fb0*/  SEL R10, R11, R26, !P3 ;  /* 0x0000001a0b0a7207 */ /* 0x000fe40005800000 */
[----:B------:R-:W-:-:S07]  /*7fc0*/  SEL R26, R26, R11, !P3 ;  /* 0x0000000b1a1a7207 */ /* 0x000fce0005800000 */
.L_x_169:
[----:B------:R-:W-:Y:S01]  /*7fd0*/  LOP3.LUT P1, RZ, R7, 0xff, RZ, 0xc0, !PT ;  /* 0x000000ff07ff7812 */ /* 0x000fe2000782c0ff */
[----:B------:R-:W-:-:S12]  /*7fe0*/  IMAD.MOV.U32 R7, RZ, RZ, R26 ;  /* 0x000000ffff077224 */ /* 0x000fd800078e001a */
[----:B------:R-:W-:Y:S05]  /*7ff0*/  @P1 BRA `(.L_x_172) ;  /* 0xffffff9400201947 */ /* 0x000fea000383ffff */
[----:B------:R-:W-:Y:S05]  /*8000*/  EXIT ;  /* 0x000000000000794d */ /* 0x000fea0003800000 */
.L_x_8:
[----:B0-----:R-:W-:Y:S01]  /*8010*/  ULDC.64 UR4, c[0x0][0x650] ;  /* 0x0001940000047ab9 */ /* 0x001fe20000000a00 */
        /* <DEDUP_REMOVED lines=25> */
.L_x_174:
[----:B------:R-:W0:Y:S01]  /*81b0*/  LDC.64 R28, c[0x0][0x640] ;  /* 0x00019000ff1c7b82 */ /* 0x000e220000000a00 */
[-CC-:B------:R-:W-:Y:S01]  /*81c0*/  SHF.R.U64 R21, R16, R10.reuse, R17.reuse ;  /* 0x0000000a10157219 */ /* 0x180fe20000001211 */
[----:B------:R-:W-:Y:S01]  /*81d0*/  IMAD.MOV.U32 R27, RZ, RZ, 0x1 ;  /* 0x00000001ff1b7424 */ /* 0x000fe200078e00ff */
[----:B------:R-:W-:Y:S02]  /*81e0*/  SHF.R.U32.HI R5, RZ, R10, R17 ;  /* 0x0000000aff057219 */ /* 0x000fe40000011611 */
[----:B------:R-:W-:-:S03]  /*81f0*/  IADD3 R7, P0, RZ, -R21, RZ ;  /* 0x80000015ff077210 */ /* 0x000fc60007f1e0ff */
[----:B------:R-:W1:Y:S02]  /*8200*/  LDC R14, c[0x0][0x618] ;  /* 0x00018600ff0e7b82 */ /* 0x000e640000000800 */
[----:B------:R-:W-:Y:S02]  /*8210*/  IMAD.X R5, RZ, RZ, ~R5, P0 ;  /* 0x000000ffff057224 */ /* 0x000fe400000e0e05 */
[----:B------:R-:W-:-:S04]  /*8220*/  IMAD.WIDE.U32 R12, R7, R24, R2 ;  /* 0x00000018070c7225 */ /* 0x000fc800078e0002 */
[----:B------:R-:W2:Y:S01]  /*8230*/  LDC R16, c[0x0][0x608] ;  /* 0x00018200ff107b82 */ /* 0x000ea20000000800 */
[----:B------:R-:W-:-:S04]  /*8240*/  IMAD R10, R5, R24, RZ ;  /* 0x00000018050a7224 */ /* 0x000fc800078e02ff */
[----:B------:R-:W-:Y:S02]  /*8250*/  IMAD R5, R7, R25, R10 ;  /* 0x0000001907057224 */ /* 0x000fe400078e020a */
[----:B------:R-:W-:Y:S01]  /*8260*/  IMAD.MOV.U32 R7, RZ, RZ, -0x1 ;  /* 0xffffffffff077424 */ /* 0x000fe200078e00ff */
[----:B------:R-:W3:Y:S01]  /*8270*/  LDC R26, c[0x0][0x658] ;  /* 0x00019600ff1a7b82 */ /* 0x000ee20000000800 */
[----:B------:R-:W-:Y:S01]  /*8280*/  IMAD.IADD R5, R13, 0x1, R5 ;  /* 0x000000010d057824 */ /* 0x000fe200078e0205 */
[----:B0-----:R-:W-:-:S04]  /*8290*/  ISETP.NE.U32.AND P0, PT, R28, RZ, PT ;  /* 0x000000ff1c00720c */ /* 0x001fc80003f05070 */
        /* <DEDUP_REMOVED lines=8> */
[-CC-:B---3--:R-:W-:Y:S02]  /*8320*/  SHF.R.U64 R24, R22, R26.reuse, R5.reuse ;  /* 0x0000001a16187219 */ /* 0x188fe40000001205 */
[-C--:B------:R-:W-:Y:S02]  /*8330*/  SHF.L.U32 R7, R7, R26.reuse, RZ ;  /* 0x0000001a07077219 */ /* 0x080fe400000006ff */
[----:B------:R-:W-:Y:S01]  /*8340*/  SHF.R.U32.HI R13, RZ, R26, R5 ;  /* 0x0000001aff0d7219 */ /* 0x000fe20000011605 */
[----:B------:R-:W-:Y:S01]  /*8350*/  IMAD.MOV.U32 R12, RZ, RZ, R24 ;  /* 0x000000ffff0c7224 */ /* 0x000fe200078e0018 */
[----:B------:R-:W-:Y:S01]  /*8360*/  LOP3.LUT R31, RZ, R7, RZ, 0x33, !PT ;  /* 0x00000007ff1f7212 */ /* 0x000fe200078e33ff */
[----:B------:R-:W3:Y:S01]  /*8370*/  LDC R30, c[0x0][0x610] ;  /* 0x00018400ff1e7b82 */ /* 0x000ee20000000800 */
[----:B------:R-:W-:Y:S05]  /*8380*/  @!P0 BRA `(.L_x_175) ;  /* 0x0000000000288947 */ /* 0x000fea0003800000 */
        /* <DEDUP_REMOVED lines=10> */
.L_x_175:
[----:B-1----:R-:W-:Y:S01]  /*8430*/  SHF.R.U64 R10, R12, R10, R13 ;  /* 0x0000000a0c0a7219 */ /* 0x002fe2000000120d */
[----:B0-----:R-:W-:Y:S01]  /*8440*/  VIADD R9, R23, 0xffffffff ;  /* 0xffffffff17097836 */ /* 0x001fe20000000000 */
[----:B------:R-:W-:Y:S01]  /*8450*/  SHF.L.U32 R27, R27, R26, RZ ;  /* 0x0000001a1b1b7219 */ /* 0x000fe200000006ff */
[----:B------:R-:W-:Y:S01]  /*8460*/  @P3 IMAD R11, R19, R20, R8 ;  /* 0x00000014130b3224 */ /* 0x000fe200078e0208 */
[----:B------:R-:W-:Y:S01]  /*8470*/  LOP3.LUT R5, R22, R31, RZ, 0xc0, !PT ;  /* 0x0000001f16057212 */ /* 0x000fe200078ec0ff */
[----:B------:R-:W-:Y:S01]  /*8480*/  IMAD.MOV R7, RZ, RZ, -R10 ;  /* 0x000000ffff077224 */ /* 0x000fe200078e0a0a */
[----:B------:R-:W-:Y:S01]  /*8490*/  LOP3.LUT R8, R18, R9, RZ, 0xc0, !PT ;  /* 0x0000000912087212 */ /* 0x000fe200078ec0ff */
[----:B------:R-:W-:Y:S02]  /*84a0*/  IMAD.MOV.U32 R9, RZ, RZ, 0x1 ;  /* 0x00000001ff097424 */ /* 0x000fe400078e00ff */
[----:B------:R-:W-:Y:S02]  /*84b0*/  IMAD R10, R27, R10, R5 ;  /* 0x0000000a1b0a7224 */ /* 0x000fe400078e0205 */
[----:B--2---:R-:W-:-:S02]  /*84c0*/  IMAD R5, R7, R25, R24 ;  /* 0x0000001907057224 */ /* 0x004fc400078e0218 */
[----:B---3--:R-:W-:Y:S02]  /*84d0*/  IMAD R7, R10, R30, R11 ;  /* 0x0000001e0a077224 */ /* 0x008fe400078e020b */
[----:B------:R-:W-:Y:S01]  /*84e0*/  IMAD R8, R5, R23, R8 ;  /* 0x0000001705087224 */ /* 0x000fe200078e0208 */
[----:B------:R-:W-:Y:S01]  /*84f0*/  PRMT R5, R9, 0x7610, R5 ;  /* 0x0000761009057816 */ /* 0x000fe20000000005 */
[----:B------:R-:W-:-:S03]  /*8500*/  IMAD.MOV.U32 R17, RZ, RZ, R21 ;  /* 0x000000ffff117224 */ /* 0x000fc600078e0015 */
[----:B------:R-:W-:Y:S02]  /*8510*/  SEL R14, R8, R7, !P3 ;  /* 0x00000007080e7207 */ /* 0x000fe40005800000 */
[----:B------:R-:W-:-:S07]  /*8520*/  SEL R7, R7, R8, !P3 ;  /* 0x0000000807077207 */ /* 0x000fce0005800000 */
.L_x_173:
[----:B------:R-:W-:-:S08]  /*8530*/  NOP ;  /* 0x0000000000007918 */ /* 0x000fd00000000000 */
[----:B------:R-:W0:-:S00]  /*8540*/  USETMAXREG.DEALLOC.CTAPOOL 0x28 ;  /* 0x00000028000079c8 */ /* 0x000e0000080e0500 */
[----:B0-----:R-:W-:-:S13]  /*8550*/  ISETP.NE.AND P0, PT, R6, RZ, PT ;  /* 0x000000ff0600720c */ /* 0x001fda0003f05270 */
[----:B------:R-:W-:Y:S05]  /*8560*/  @P0 EXIT ;  /* 0x000000000000094d */ /* 0x000fea0003800000 */
[----:B------:R-:W-:Y:S01]  /*8570*/  LOP3.LUT P0, RZ, R5, 0xff, RZ, 0xc0, !PT ;  /* 0x000000ff05ff7812 */ /* 0x000fe2000780c0ff */
[----:B------:R-:W-:Y:S02]  /*8580*/  IMAD.MOV.U32 R5, RZ, RZ, 0x1 ;  /* 0x00000001ff057424 */ /* 0x000fe400078e00ff */
[----:B------:R-:W-:-:S10]  /*8590*/  IMAD.MOV.U32 R10, RZ, RZ, RZ ;  /* 0x000000ffff0a7224 */ /* 0x000fd400078e00ff */
[----:B------:R-:W-:Y:S05]  /*85a0*/  @!P0 BRA `(.L_x_176) ;  /* 0x0000000c00308947 */ /* 0x000fea0003800000 */
[----:B------:R-:W0:Y:S01]  /*85b0*/  LDC R5, c[0x0][0x28c] ;  /* 0x0000a300ff057b82 */ /* 0x000e220000000800 */
[----:B------:R-:W-:Y:S01]  /*85c0*/  ULDC UR5, c[0x0][0x658] ;  /* 0x0001960000057ab9 */ /* 0x000fe20000000800 */
[----:B------:R-:W-:Y:S01]  /*85d0*/  UMOV UR7, 0xffffffff ;  /* 0xffffffff00077882 */ /* 0x000fe20000000000 */
[----:B------:R-:W-:Y:S01]  /*85e0*/  ULDC UR6, c[0x0][0xc] ;  /* 0x0000030000067ab9 */ /* 0x000fe20000000800 */
[----:B------:R-:W-:Y:S01]  /*85f0*/  USHF.L.U32 UR8, UR7, UR5, URZ ;  /* 0x0000000507087299 */ /* 0x000fe2000800063f */
[----:B------:R-:W-:Y:S01]  /*8600*/  BSSY B0, `(.L_x_176) ;  /* 0x00000c6000007945 */ /* 0x000fe20003800000 */
[----:B------:R-:W-:Y:S01]  /*8610*/  UMOV UR9, 0x1 ;  /* 0x0000000100097882 */ /* 0x000fe20000000000 */
[----:B------:R-:W-:Y:S01]  /*8620*/  ULDC UR7, c[0x0][0x10] ;  /* 0x0000040000077ab9 */ /* 0x000fe20000000800 */
[----:B------:R-:W1:Y:S01]  /*8630*/  S2UR UR10, SR_CgaCtaId ;  /* 0x00000000000a79c3 */ /* 0x000e620000008800 */
[----:B------:R-:W-:Y:S01]  /*8640*/  UIMAD.WIDE.U32 UR6, UR6, UR7, URZ ;  /* 0x00000007060672a5 */ /* 0x000fe2000f8e003f */
[----:B------:R-:W-:Y:S01]  /*8650*/  IMAD.MOV.U32 R16, RZ, RZ, 0x1 ;  /* 0x00000001ff107424 */ /* 0x000fe200078e00ff */
[----:B------:R-:W-:Y:S01]  /*8660*/  USHF.L.U32 UR18, UR9, UR5, URZ ;  /* 0x0000000509127299 */ /* 0x000fe2000800063f */
[----:B------:R-:W-:Y:S01]  /*8670*/  LOP3.LUT R15, R4, 0x2, RZ, 0xfc, !PT ;  /* 0x00000002040f7812 */ /* 0x000fe200078efcff */
[----:B------:R-:W-:Y:S01]  /*8680*/  IMAD.MOV.U32 R10, RZ, RZ, RZ ;  /* 0x000000ffff0a7224 */ /* 0x000fe200078e00ff */
[----:B------:R-:W-:Y:S01]  /*8690*/  ULDC UR5, c[0x0][0x14] ;  /* 0x0000050000057ab9 */ /* 0x000fe20000000800 */
[----:B------:R-:W-:Y:S01]  /*86a0*/  ULDC UR4, c[0x0][0x600] ;  /* 0x0001800000047ab9 */ /* 0x000fe20000000800 */
[----:B------:R-:W-:-:S02]  /*86b0*/  UIMAD.WIDE.U32 UR20, UR6, UR5, URZ ;  /* 0x00000005061472a5 */ /* 0x000fc4000f8e003f */
[----:B------:R-:W-:Y:S02]  /*86c0*/  UIMAD UR13, UR7, UR5, URZ ;  /* 0x00000005070d72a4 */ /* 0x000fe4000f8e023f */
[----:B------:R-:W-:Y:S02]  /*86d0*/  UIADD3 UR4, UR4, -0x1, URZ ;  /* 0xffffffff04047890 */ /* 0x000fe4000fffe03f */
[----:B------:R-:W-:Y:S01]  /*86e0*/  ULOP3.LUT UR17, URZ, UR8, URZ, 0x33, !UPT ;  /* 0x000000083f117292 */ /* 0x000fe2000f8e333f */
[----:B0-----:R-:W-:Y:S01]  /*86f0*/  VIADD R5, R5, 0x1f ;  /* 0x0000001f05057836 */ /* 0x001fe20000000000 */
[----:B------:R-:W-:Y:S01]  /*8700*/  UIADD3 UR13, UR21, UR13, URZ ;  /* 0x0000000d150d7290 */ /* 0x000fe2000fffe03f */
[----:B------:R-:W-:-:S03]  /*8710*/  ULDC.64 UR22, c[0x0][0x198] ;  /* 0x0000660000167ab9 */ /* 0x000fc60000000a00 */
[----:B------:R-:W-:Y:S01]  /*8720*/  SHF.R.S32.HI R6, RZ, 0x1f, R5 ;  /* 0x0000001fff067819 */ /* 0x000fe20000011405 */
[----:B-1----:R-:W-:-:S03]  /*8730*/  IMAD.U32 R12, RZ, RZ, UR10 ;  /* 0x0000000aff0c7e24 */ /* 0x002fc6000f8e00ff */
[----:B------:R-:W-:Y:S01]  /*8740*/  LEA.HI R6, R6, R5, RZ, 0x5 ;  /* 0x0000000506067211 */ /* 0x000fe200078f28ff */
[----:B------:R-:W-:-:S03]  /*8750*/  IMAD.MOV.U32 R5, RZ, RZ, 0x1 ;  /* 0x00000001ff057424 */ /* 0x000fc600078e00ff */
[----:B------:R-:W-:-:S05]  /*8760*/  SHF.R.S32.HI R11, RZ, 0x5, R6 ;  /* 0x00000005ff0b7819 */ /* 0x000fca0000011406 */
[----:B------:R-:W-:-:S07]  /*8770*/  VIADD R13, R11, 0x1 ;  /* 0x000000010b0d7836 */ /* 0x000fce0000000000 */
.L_x_187:
[----:B------:R-:W-:-:S03]  /*8780*/  UMOV UR5, 0xffffffff ;  /* 0xffffffff00057882 */ /* 0x000fc60000000000 */
[----:B------:R-:W-:Y:S05]  /*8790*/  BRA.DIV UR5, `(.L_x_177) ;  /* 0x0000001e05047947 */ /* 0x000fea000b800000 */
[----:B------:R-:W-:-:S13]  /*87a0*/  ELECT P0, URZ, PT ;  /* 0x00000000003f782f */ /* 0x000fda0003800000 */
.L_x_222:
[----:B------:R-:W0:Y:S01]  /*87b0*/  LDC R6, c[0x0][0x28c] ;  /* 0x0000a300ff067b82 */ /* 0x000e220000000800 */
[----:B------:R-:W-:Y:S01]  /*87c0*/  BSSY B1, `(.L_x_178) ;  /* 0x0000039000017945 */ /* 0x000fe20003800000 */
[----:B0-----:R-:W-:-:S13]  /*87d0*/  ISETP.LT.OR P0, PT, R6, 0x1, !P0 ;  /* 0x000000010600780c */ /* 0x001fda0004701670 */
[----:B------:R-:W-:Y:S05]  /*87e0*/  @P0 BRA `(.L_x_179) ;  /* 0x0000000000d80947 */ /* 0x000fea0003800000 */
[----:B------:R-:W-:Y:S02]  /*87f0*/  IMAD R12, R7, 0x2, R12 ;  /* 0x00000002070c7824 */ /* 0x000fe400078e020c */
[----:B------:R-:W-:Y:S02]  /*8800*/  IMAD.SHL.U32 R19, R14, 0x80, RZ ;  /* 0x000000800e137824 */ /* 0x000fe400078e00ff */
[----:B------:R-:W-:Y:S02]  /*8810*/  IMAD.MOV.U32 R22, RZ, RZ, RZ ;  /* 0x000000ffff167224 */ /* 0x000fe400078e00ff */
[----:B------:R-:W-:Y:S02]  /*8820*/  IMAD.MOV.U32 R6, RZ, RZ, R13 ;  /* 0x000000ffff067224 */ /* 0x000fe400078e000d */
[----:B------:R-:W-:Y:S02]  /*8830*/  IMAD.MOV.U32 R7, RZ, RZ, R5 ;  /* 0x000000ffff077224 */ /* 0x000fe400078e0005 */
[----:B------:R-:W-:-:S02]  /*8840*/  IMAD.MOV.U32 R8, RZ, RZ, R10 ;  /* 0x000000ffff087224 */ /* 0x000fc400078e000a */
[----:B------:R-:W-:-:S07]  /*8850*/  IMAD.SHL.U32 R18, R12, 0x40, RZ ;  /* 0x000000400c127824 */ /* 0x000fce00078e00ff */
.L_x_182:
[----:B------:R-:W0:Y:S01]  /*8860*/  S2UR UR5, SR_CgaCtaId ;  /* 0x00000000000579c3 */ /* 0x000e220000008800 */
[----:B------:R-:W-:Y:S02]  /*8870*/  MOV R9, 0x400 ;  /* 0x0000040000097802 */ /* 0x000fe40000000f00 */
[----:B------:R-:W-:-:S13]  /*8880*/  LOP3.LUT P1, RZ, R0, 0x7f, RZ, 0xc0, !PT ;  /* 0x0000007f00ff7812 */ /* 0x000fda000782c0ff */
[----:B------:R-:W1:Y:S01]  /*8890*/  @!P1 LDC R14, c[0x0][0x500] ;  /* 0x00014000ff0e9b82 */ /* 0x000e620000000800 */
[----:B0-----:R-:W-:-:S05]  /*88a0*/  IMAD.U32 R12, RZ, RZ, UR5 ;  /* 0x00000005ff0c7e24 */ /* 0x001fca000f8e00ff */
[----:B------:R-:W-:Y:S02]  /*88b0*/  LEA R21, R12, R9, 0x18 ;  /* 0x000000090c157211 */ /* 0x000fe400078ec0ff */
[----:B------:R-:W-:-:S03]  /*88c0*/  SHF.L.U32 R9, R7, 0x1f, RZ ;  /* 0x0000001f07097819 */ /* 0x000fc600000006ff */
[----:B------:R-:W-:-:S04]  /*88d0*/  IMAD R20, R8, 0x8, R21 ;  /* 0x0000000808147824 */ /* 0x000fc800078e0215 */
[----:B------:R-:W0:Y:S02]  /*88e0*/  SYNCS.PHASECHK.TRANS64.TRYWAIT P0, [R20+URZ+0xe0], R9 ;  /* 0x0000e009140075a7 */ /* 0x000e24000800017f */
[----:B01----:R-:W-:Y:S05]  /*88f0*/  @!P0 BRA `(.L_x_180) ;  /* 0x0000001800cc8947 */ /* 0x003fea0003800000 */
.L_x_223:
[----:B0-----:R-:W-:Y:S01]  /*8900*/  PRMT R9, R15, 0x9910, RZ ;  /* 0x000099100f097816 */ /* 0x001fe200000000ff */
[----:B------:R0:W-:Y:S03]  /*8910*/  @!P1 SYNCS.ARRIVE.TRANS64 RZ, [R20+URZ], R14 ;  /* 0x0000000e14ff99a7 */ /* 0x0001e6000800003f */
[----:B------:R-:W-:-:S13]  /*8920*/  ISETP.NE.AND P0, PT, R9, 0x2, PT ;  /* 0x000000020900780c */ /* 0x000fda0003f05270 */
[----:B0-----:R-:W-:Y:S05]  /*8930*/  @P0 BRA `(.L_x_181) ;  /* 0x0000000000040947 */ /* 0x001fea0003800000 */
[----:B------:R-:W-:Y:S01]  /*8940*/  BPT.TRAP 0x1 ;  /* 0x000000040000795c */ /* 0x000fe20000300000 */
.L_x_181:
[----:B------:R-:W-:Y:S01]  /*8950*/  IMAD.SHL.U32 R9, R8, 0x1000, RZ ;  /* 0x0000100008097824 */ /* 0x000fe200078e00ff */
[C---:B------:R-:W-:Y:S01]  /*8960*/  R2UR UR8, R21.reuse ;  /* 0x00000000150872ca */ /* 0x040fe200000e0000 */
[----:B------:R-:W-:Y:S01]  /*8970*/  VIADD R6, R6, 0xffffffff ;  /* 0xffffffff06067836 */ /* 0x000fe20000000000 */
[----:B------:R-:W-:Y:S01]  /*8980*/  R2UR UR9, R20 ;  /* 0x00000000140972ca */ /* 0x000fe200000e0000 */
[--C-:B------:R-:W-:Y:S01]  /*8990*/  IMAD R14, R12, 0x800, R9.reuse ;  /* 0x000008000c0e7824 */ /* 0x100fe200078e0209 */
[----:B------:R-:W-:Y:S01]  /*89a0*/  IADD3 R9, R21, 0x1c280, R9 ;  /* 0x0001c28015097810 */ /* 0x000fe20007ffe009 */
[----:B------:R-:W-:Y:S01]  /*89b0*/  UIADD3 UR6, UP0, UR22, 0xf0, URZ ;  /* 0x000000f016067890 */ /* 0x000fe2000ff1e03f */
[----:B------:R-:W-:Y:S01]  /*89c0*/  R2UR UR11, R18 ;  /* 0x00000000120b72ca */ /* 0x000fe200000e0000 */
[----:B------:R-:W-:Y:S01]  /*89d0*/  UIADD3 UR24, UP1, UR22, 0x1f0, URZ ;  /* 0x000001f016187890 */ /* 0x000fe2000ff3e03f */
[----:B------:R-:W-:Y:S01]  /*89e0*/  R2UR UR5, R14 ;  /* 0x000000000e0572ca */ /* 0x000fe200000e0000 */
[----:B------:R-:W-:Y:S01]  /*89f0*/  UIADD3.X UR7, URZ, UR23, URZ, UP0, !UPT ;  /* 0x000000173f077290 */ /* 0x000fe200087fe43f */
[----:B------:R-:W-:Y:S01]  /*8a00*/  R2UR UR10, R22 ;  /* 0x00000000160a72ca */ /* 0x000fe200000e0000 */
[----:B------:R-:W-:Y:S01]  /*8a10*/  VIADD R8, R8, 0x1 ;  /* 0x0000000108087836 */ /* 0x000fe20000000000 */
[----:B------:R-:W-:Y:S01]  /*8a20*/  R2UR UR12, R17 ;  /* 0x00000000110c72ca */ /* 0x000fe200000e0000 */
[----:B------:R-:W-:Y:S01]  /*8a30*/  UIADD3.X UR25, URZ, UR23, URZ, UP1, !UPT ;  /* 0x000000173f197290 */ /* 0x000fe20008ffe43f */
[----:B------:R-:W-:Y:S01]  /*8a40*/  R2UR UR16, R9 ;  /* 0x00000000091072ca */ /* 0x000fe200000e0000 */
[----:B------:R-:W-:Y:S01]  /*8a50*/  UMOV UR14, 0x0 ;  /* 0x00000000000e7882 */ /* 0x000fe20000000000 */
[----:B------:R-:W-:Y:S01]  /*8a60*/  R2UR UR19, R19 ;  /* 0x00000000131372ca */ /* 0x000fe200000e0000 */
[----:B------:R-:W-:Y:S01]  /*8a70*/  UMOV UR15, 0x10000000 ;  /* 0x10000000000f7882 */ /* 0x000fe20000000000 */
[----:B------:R-:W-:Y:S01]  /*8a80*/  ISETP.GT.AND P1, PT, R6, 0x1, PT ;  /* 0x000000010600780c */ /* 0x000fe20003f24270 */
[----:B------:R-:W-:Y:S01]  /*8a90*/  VIADD R22, R22, 0x20 ;  /* 0x0000002016167836 */ /* 0x000fe20000000000 */
[----:B------:R-:W-:Y:S01]  /*8aa0*/  ISETP.NE.AND P0, PT, R8, 0x1c, PT ;  /* 0x0000001c0800780c */ /* 0x000fe20003f05270 */
[----:B------:R-:W-:-:S03]  /*8ab0*/  UIADD3 UR8, UR8, 0x280, UR5 ;  /* 0x0000028008087890 */ /* 0x000fc6000fffe005 */
[----:B------:R-:W-:Y:S01]  /*8ac0*/  UMOV UR5, 0x30000 ;  /* 0x0003000000057882 */ /* 0x000fe20000000000 */
[----:B------:R-:W-:Y:S02]  /*8ad0*/  SEL R14, RZ, 0x1, P0 ;  /* 0x00000001ff0e7807 */ /* 0x000fe40000000000 */
[----:B------:R-:W-:Y:S02]  /*8ae0*/  SEL R8, R8, RZ, P0 ;  /* 0x000000ff08087207 */ /* 0x000fe40000000000 */
[----:B------:R-:W-:Y:S01]  /*8af0*/  LOP3.LUT R7, R7, R14, RZ, 0x3c, !PT ;  /* 0x0000000e07077212 */ /* 0x000fe200078e3cff */
[----:B------:R0:W-:Y:S02]  /*8b00*/  UTMALDG.3D.MULTICAST [UR8], [UR6], UR5, desc[UR14] ;  /* 0x00000e08060073b4 */ /* 0x0001e40008011805 */
[----:B0-----:R-:W-:Y:S01]  /*8b10*/  UMOV UR8, UR16 ;  /* 0x0000001000087c82 */ /* 0x001fe20008000000 */
[----:B------:R-:W-:Y:S02]  /*8b20*/  UMOV UR11, UR19 ;  /* 0x00000013000b7c82 */ /* 0x000fe40008000000 */
[----:B------:R0:W-:Y:S02]  /*8b30*/  UTMALDG.3D [UR8], [UR24], desc[UR14] ;  /* 0x00000e08180075b4 */ /* 0x0001e40008011000 */
[----:B0-----:R-:W-:Y:S05]  /*8b40*/  @P1 BRA `(.L_x_182) ;  /* 0xfffffffc00441947 */ /* 0x001fea000383ffff */
.L_x_179:
[----:B------:R-:W-:Y:S05]  /*8b50*/  BSYNC B1 ;  /* 0x0000000000017941 */ /* 0x000fea0003800000 */
.L_x_178:
[----:B------:R-:W-:Y:S01]  /*8b60*/  LOP3.LUT P2, RZ, R16, 0xff, RZ, 0xc0, !PT ;  /* 0x000000ff10ff7812 */ /* 0x000fe2000784c0ff */
[C---:B------:R-:W-:Y:S01]  /*8b70*/  IMAD.IADD R9, R11.reuse, 0x1, R10 ;  /* 0x000000010b097824 */ /* 0x040fe200078e020a */
[----:B------:R-:W-:Y:S01]  /*8b80*/  ULDC.64 UR6, c[0x0][0x650] ;  /* 0x0001940000067ab9 */ /* 0x000fe20000000a00 */
[----:B------:R-:W-:Y:S01]  /*8b90*/  ISETP.GE.U32.AND P1, PT, R11, 0x1c, PT ;  /* 0x0000001c0b00780c */ /* 0x000fe20003f26070 */
[----:B------:R-:W-:Y:S01]  /*8ba0*/  BSSY B1, `(.L_x_183) ;  /* 0x0000069000017945 */ /* 0x000fe20003800000 */
[----:B------:R-:W-:Y:S01]  /*8bb0*/  IMAD.MOV.U32 R14, RZ, RZ, -0x1 ;  /* 0xffffffffff0e7424 */ /* 0x000fe200078e00ff */
[----:B------:R-:W-:Y:S01]  /*8bc0*/  ISETP.GT.U32.AND P0, PT, R9, 0x1b, PT ;  /* 0x0000001b0900780c */ /* 0x000fe20003f04070 */
[----:B------:R-:W-:Y:S01]  /*8bd0*/  IMAD.MOV.U32 R17, RZ, RZ, -0x1 ;  /* 0xffffffffff117424 */ /* 0x000fe200078e00ff */
[----:B------:R-:W-:Y:S02]  /*8be0*/  SHF.R.U32.HI R6, RZ, 0x2, R9 ;  /* 0x00000002ff067819 */ /* 0x000fe40000011609 */
[----:B------:R-:W-:-:S02]  /*8bf0*/  ISETP.LT.U32.AND P0, PT, R11, 0x1c, P0 ;  /* 0x0000001c0b00780c */ /* 0x000fc40000701070 */
[----:B------:R-:W-:Y:S01]  /*8c00*/  PRMT R16, RZ, 0x7610, R16 ;  /* 0x00007610ff107816 */ /* 0x000fe20000000010 */
[----:B------:R-:W0:Y:S01]  /*8c10*/  @P2 S2R R12, SR_CgaCtaId ;  /* 0x00000000000c2919 */ /* 0x000e220000008800 */
[----:B------:R-:W-:Y:S02]  /*8c20*/  @P2 MOV R7, 0x400 ;  /* 0x0000040000072802 */ /* 0x000fe40000000f00 */
[----:B------:R-:W-:-:S04]  /*8c30*/  SEL R8, RZ, 0x1, !P0 ;  /* 0x00000001ff087807 */ /* 0x000fc80004000000 */
[----:B------:R-:W-:Y:S02]  /*8c40*/  LOP3.LUT R5, R5, R8, RZ, 0x3c, !PT ;  /* 0x0000000805057212 */ /* 0x000fe400078e3cff */
[----:B0-----:R-:W-:-:S04]  /*8c50*/  @P2 LEA R7, R12, R7, 0x18 ;  /* 0x000000070c072211 */ /* 0x001fc800078ec0ff */
[----:B------:R0:W-:Y:S01]  /*8c60*/  @P2 SYNCS.ARRIVE.TRANS64.A1T0 RZ, [R7+URZ+0x1d8], RZ ;  /* 0x0001d8ff07ff29a7 */ /* 0x0001e2000810003f */
[----:B------:R-:W-:-:S04]  /*8c70*/  IADD3 R2, P2, R2, UR20, RZ ;  /* 0x0000001402027c10 */ /* 0x000fc8000ff5e0ff */
[----:B------:R-:W-:Y:S02]  /*8c80*/  IADD3.X R3, R3, UR13, RZ, P2, !PT ;  /* 0x0000000d03037c10 */ /* 0x000fe400097fe4ff */
[----:B------:R-:W-:Y:S01]  /*8c90*/  ISETP.GE.U32.AND P0, PT, R2, UR6, PT ;  /* 0x0000000602007c0c */ /* 0x000fe2000bf06070 */
[----:B0-----:R-:W-:-:S03]  /*8ca0*/  IMAD.WIDE.U32 R6, R6, 0x24924925, RZ ;  /* 0x2492492506067825 */ /* 0x001fc600078e00ff */
[----:B------:R-:W-:Y:S01]  /*8cb0*/  ISETP.GE.U32.AND.EX P0, PT, R3, UR7, PT, P0 ;  /* 0x0000000703007c0c */ /* 0x000fe2000bf06100 */
[----:B------:R-:W-:Y:S01]  /*8cc0*/  IMAD R10, R7, -0x1c, R9 ;  /* 0xffffffe4070a7824 */ /* 0x000fe200078e0209 */
[----:B------:R-:W-:Y:S01]  /*8cd0*/  @P1 LOP3.LUT R5, R5, 0x1, R7, 0x78, !PT ;  /* 0x0000000105051812 */ /* 0x000fe200078e7807 */
[----:B------:R-:W-:Y:S01]  /*8ce0*/  IMAD.MOV.U32 R7, RZ, RZ, -0x1 ;  /* 0xffffffffff077424 */ /* 0x000fe200078e00ff */
[----:B------:R-:W-:-:S09]  /*8cf0*/  PRMT R6, RZ, 0x7610, R6 ;  /* 0x00007610ff067816 */ /* 0x000fd20000000006 */
[----:B------:R-:W-:Y:S05]  /*8d00*/  @P0 BRA `(.L_x_184) ;  /* 0x0000000400480947 */ /* 0x000fea0003800000 */
[----:B------:R-:W0:Y:S01]  /*8d10*/  S2R R18, SR_CTAID.X ;  /* 0x0000000000127919 */ /* 0x000e220000002500 */
[----:B------:R-:W-:Y:S01]  /*8d20*/  ULDC.64 UR6, c[0x0][0x628] ;  /* 0x00018a0000067ab9 */ /* 0x000fe20000000a00 */
[----:B------:R-:W1:Y:S01]  /*8d30*/  LDC R19, c[0x0][0x144] ;  /* 0x00005100ff137b82 */ /* 0x000e620000000800 */
[----:B------:R-:W-:Y:S01]  /*8d40*/  ISETP.NE.U32.AND P0, PT, RZ, UR6, PT ;  /* 0x00000006ff007c0c */ /* 0x000fe2000bf05070 */
[----:B------:R-:W2:Y:S01]  /*8d50*/  S2R R14, SR_CTAID.Y ;  /* 0x00000000000e7919 */ /* 0x000ea20000002600 */
[----:B------:R-:W-:Y:S01]  /*8d60*/  ULDC UR8, c[0x0][0x630] ;  /* 0x00018c0000087ab9 */ /* 0x000fe20000000800 */
[----:B------:R-:W-:Y:S01]  /*8d70*/  ULDC UR9, c[0x0][0x150] ;  /* 0x0000540000097ab9 */ /* 0x000fe20000000800 */
[----:B------:R-:W-:Y:S01]  /*8d80*/  ISETP.NE.AND.EX P0, PT, RZ, UR7, PT, P0 ;  /* 0x00000007ff007c0c */ /* 0x000fe2000bf05300 */
[----:B------:R-:W-:Y:S02]  /*8d90*/  IMAD.MOV.U32 R6, RZ, RZ, R2 ;  /* 0x000000ffff067224 */ /* 0x000fe400078e0002 */
[----:B------:R-:W-:Y:S01]  /*8da0*/  IMAD.MOV.U32 R7, RZ, RZ, R3 ;  /* 0x000000ffff077224 */ /* 0x000fe200078e0003 */
[----:B0-----:R-:W-:-:S09]  /*8db0*/  I2FP.F32.U32 R20, R18 ;  /* 0x0000001200147245 */ /* 0x001fd20000201000 */
[----:B------:R-:W-:Y:S05]  /*8dc0*/  @!P0 BRA `(.L_x_185) ;  /* 0x0000000000288947 */ /* 0x000fea0003800000 */
[----:B------:R-:W-:Y:S02]  /*8dd0*/  ULDC UR5, c[0x0][0x634] ;  /* 0x00018d0000057ab9 */ /* 0x000fe40000000800 */
[----:B------:R-:W-:-:S05]  /*8de0*/  IADD3 R7, P0, R2, UR5, RZ ;  /* 0x0000000502077c10 */ /* 0x000fca000ff1e0ff */
[----:B------:R-:W-:-:S04]  /*8df0*/  IMAD.X R17, RZ, RZ, R3, P0 ;  /* 0x000000ffff117224 */ /* 0x000fc800000e0603 */
[----:B------:R-:W-:-:S04]  /*8e00*/  IMAD.WIDE.U32 R8, R17, UR6, RZ ;  /* 0x0000000611087c25 */ /* 0x000fc8000f8e00ff */
[----:B------:R-:W-:-:S04]  /*8e10*/  IMAD.WIDE.U32 R8, P0, R7, UR7, R8 ;  /* 0x0000000707087c25 */ /* 0x000fc8000f800008 */
[----:B------:R-:W-:-:S04]  /*8e20*/  IMAD.WIDE.U32 R6, R7, UR6, RZ ;  /* 0x0000000607067c25 */ /* 0x000fc8000f8e00ff */
[----:B------:R-:W-:Y:S01]  /*8e30*/  IMAD.MOV.U32 R6, RZ, RZ, R9 ;  /* 0x000000ffff067224 */ /* 0x000fe200078e0009 */
[----:B------:R-:W-:Y:S01]  /*8e40*/  IADD3 RZ, P1, R7, R8, RZ ;  /* 0x0000000807ff7210 */ /* 0x000fe20007f3e0ff */
[----:B------:R-:W-:-:S04]  /*8e50*/  IMAD.X R7, RZ, RZ, RZ, P0 ;  /* 0x000000ffff077224 */ /* 0x000fc800000e06ff */
[----:B------:R-:W-:-:S08]  /*8e60*/  IMAD.WIDE.U32.X R6, R17, UR7, R6, P1 ;  /* 0x0000000711067c25 */ /* 0x000fd000088e0406 */
.L_x_185:
[----:B------:R-:W-:Y:S01]  /*8e70*/  FMUL R20, R20, UR9 ;  /* 0x0000000914147c20 */ /* 0x000fe20008400000 */
[--C-:B------:R-:W-:Y:S01]  /*8e80*/  SHF.R.U64 R17, R6, UR8, R7.reuse ;  /* 0x0000000806117c19 */ /* 0x100fe20008001207 */
[----:B------:R-:W-:Y:S01]  /*8e90*/  ULDC.64 UR6, c[0x0][0x620] ;  /* 0x0001880000067ab9 */ /* 0x000fe20000000a00 */
[----:B------:R-:W-:Y:S01]  /*8ea0*/  SHF.R.U32.HI R6, RZ, UR8, R7 ;  /* 0x00000008ff067c19 */ /* 0x000fe20008011607 */
[----:B------:R-:W-:Y:S01]  /*8eb0*/  ULDC.64 UR8, c[0x0][0x640] ;  /* 0x0001900000087ab9 */ /* 0x000fe20000000a00 */
[----:B------:R-:W-:Y:S01]  /*8ec0*/  IADD3 R7, P0, RZ, -R17, RZ ;  /* 0x80000011ff077210 */ /* 0x000fe20007f1e0ff */
[----:B------:R-:W0:Y:S01]  /*8ed0*/  F2I.U32.TRUNC.NTZ R20, R20 ;  /* 0x0000001400147305 */ /* 0x000e22000020f000 */
[----:B------:R-:W3:Y:S01]  /*8ee0*/  LDC R21, c[0x0][0x148] ;  /* 0x00005200ff157b82 */ /* 0x000ee20000000800 */
[----:B------:R-:W-:Y:S02]  /*8ef0*/  ULDC UR5, c[0x0][0x618] ;  /* 0x0001860000057ab9 */ /* 0x000fe40000000800 */
[----:B------:R-:W-:Y:S01]  /*8f00*/  IMAD.X R6, RZ, RZ, ~R6, P0 ;  /* 0x000000ffff067224 */ /* 0x000fe200000e0e06 */
[----:B------:R-:W-:-:S03]  /*8f10*/  ISETP.NE.U32.AND P0, PT, RZ, UR8, PT ;  /* 0x00000008ff007c0c */ /* 0x000fc6000bf05070 */
[----:B------:R-:W-:Y:S01]  /*8f20*/  IMAD R6, R6, UR6, RZ ;  /* 0x0000000606067c24 */ /* 0x000fe2000f8e02ff */
[----:B------:R-:W-:-:S03]  /*8f30*/  ISETP.NE.AND.EX P0, PT, RZ, UR9, PT, P0 ;  /* 0x00000009ff007c0c */ /* 0x000fc6000bf05300 */
[C---:B------:R-:W-:Y:S02]  /*8f40*/  IMAD R9, R7.reuse, UR7, R6 ;  /* 0x0000000707097c24 */ /* 0x040fe4000f8e0206 */
[----:B------:R-:W-:Y:S01]  /*8f50*/  IMAD.WIDE.U32 R6, R7, UR6, R2 ;  /* 0x0000000607067c25 */ /* 0x000fe2000f8e0002 */
[----:B------:R-:W-:-:S03]  /*8f60*/  ULDC UR6, c[0x0][0x154] ;  /* 0x0000550000067ab9 */ /* 0x000fc60000000800 */
[----:B0-----:R-:W-:Y:S02]  /*8f70*/  IMAD.MOV R8, RZ, RZ, -R20 ;  /* 0x000000ffff087224 */ /* 0x001fe400078e0a14 */
[----:B------:R-:W-:Y:S02]  /*8f80*/  IMAD.IADD R7, R7, 0x1, R9 ;  /* 0x0000000107077824 */ /* 0x000fe400078e0209 */
[----:B-1----:R-:W-:Y:S01]  /*8f90*/  IMAD R18, R19, R8, R18 ;  /* 0x0000000813127224 */ /* 0x002fe200078e0212 */
[----:B--2---:R-:W-:Y:S02]  /*8fa0*/  I2FP.F32.U32 R8, R14 ;  /* 0x0000000e00087245 */ /* 0x004fe40000201000 */
[--C-:B------:R-:W-:Y:S02]  /*8fb0*/  SHF.R.U64 R19, R6, UR5, R7.reuse ;  /* 0x0000000506137c19 */ /* 0x100fe40008001207 */
[----:B------:R-:W-:Y:S01]  /*8fc0*/  SHF.R.U32.HI R6, RZ, UR5, R7 ;  /* 0x00000005ff067c19 */ /* 0x000fe20008011607 */
[----:B------:R-:W-:Y:S01]  /*8fd0*/  FMUL R8, R8, UR6 ;  /* 0x0000000608087c20 */ /* 0x000fe20008400000 */
[----:B------:R-:W-:-:S02]  /*8fe0*/  ULDC UR5, c[0x0][0x608] ;  /* 0x0001820000057ab9 */ /* 0x000fc40000000800 */
[--C-:B------:R-:W-:Y:S01]  /*8ff0*/  SHF.R.U64 R22, R19, UR5, R6.reuse ;  /* 0x0000000513167c19 */ /* 0x100fe20008001206 */
[----:B------:R0:W1:Y:S01]  /*9000*/  F2I.U32.TRUNC.NTZ R24, R8 ;  /* 0x0000000800187305 */ /* 0x000062000020f000 */
[----:B------:R-:W-:Y:S01]  /*9010*/  SHF.R.U32.HI R7, RZ, UR5, R6 ;  /* 0x00000005ff077c19 */ /* 0x000fe20008011606 */
[----:B------:R-:W-:-:S03]  /*9020*/  ULDC UR5, c[0x0][0x658] ;  /* 0x0001960000057ab9 */ /* 0x000fc60000000800 */
[--C-:B------:R-:W-:Y:S02]  /*9030*/  SHF.R.U64 R20, R22, UR5, R7.reuse ;  /* 0x0000000516147c19 */ /* 0x100fe40008001207 */
[----:B------:R-:W-:-:S03]  /*9040*/  SHF.R.U32.HI R23, RZ, UR5, R7 ;  /* 0x00000005ff177c19 */ /* 0x000fc60008011607 */
[----:B------:R-:W-:Y:S02]  /*9050*/  IMAD.MOV.U32 R6, RZ, RZ, R20 ;  /* 0x000000ffff067224 */ /* 0x000fe400078e0014 */
[----:B------:R-:W-:Y:S01]  /*9060*/  IMAD.MOV.U32 R7, RZ, RZ, R23 ;  /* 0x000000ffff077224 */ /* 0x000fe200078e0017 */
[----:B0-----:R-:W-:Y:S06]  /*9070*/  @!P0 BRA `(.L_x_186) ;  /* 0x0000000000288947 */ /* 0x001fec0003800000 */
        /* <DEDUP_REMOVED lines=10> */
.L_x_186:
[----:B------:R-:W-:Y:S01]  /*9120*/  ULDC UR5, c[0x0][0x648] ;  /* 0x0001920000057ab9 */ /* 0x000fe20000000800 */
[----:B------:R-:W-:Y:S01]  /*9130*/  LOP3.LUT R22, R22, UR17, RZ, 0xc0, !PT ;  /* 0x0000001116167c12 */ /* 0x000fe2000f8ec0ff */
[----:B-1----:R-:W-:Y:S01]  /*9140*/  IMAD.MOV R24, RZ, RZ, -R24 ;  /* 0x000000ffff187224 */ /* 0x002fe200078e0a18 */
[----:B------:R-:W-:Y:S01]  /*9150*/  SHF.R.U64 R7, R6, UR5, R7 ;  /* 0x0000000506077c19 */ /* 0x000fe20008001207 */
[----:B------:R-:W-:Y:S01]  /*9160*/  ULDC UR5, c[0x0][0x638] ;  /* 0x00018e0000057ab9 */ /* 0x000fe20000000800 */
[----:B------:R-:W-:Y:S01]  /*9170*/  LOP3.LUT R19, R19, UR4, RZ, 0xc0, !PT ;  /* 0x0000000413137c12 */ /* 0x000fe2000f8ec0ff */
[----:B---3--:R-:W-:Y:S01]  /*9180*/  @P3 IMAD R18, R21, R24, R14 ;  /* 0x0000001815123224 */ /* 0x008fe200078e020e */
[----:B------:R-:W-:Y:S01]  /*9190*/  ULDC UR6, c[0x0][0x610] ;  /* 0x0001840000067ab9 */ /* 0x000fe20000000800 */
[----:B------:R-:W-:Y:S02]  /*91a0*/  IMAD.MOV R9, RZ, RZ, -R7 ;  /* 0x000000ffff097224 */ /* 0x000fe400078e0a07 */
[----:B------:R-:W-:-:S02]  /*91b0*/  IMAD R7, R7, UR18, R22 ;  /* 0x0000001207077c24 */ /* 0x000fc4000f8e0216 */
[----:B------:R-:W-:Y:S01]  /*91c0*/  IMAD R20, R9, UR5, R20 ;  /* 0x0000000509147c24 */ /* 0x000fe2000f8e0214 */
[----:B------:R-:W-:Y:S01]  /*91d0*/  ULDC UR5, c[0x0][0x600] ;  /* 0x0001800000057ab9 */ /* 0x000fe20000000800 */
[----:B------:R-:W-:Y:S02]  /*91e0*/  IMAD R18, R7, UR6, R18 ;  /* 0x0000000607127c24 */ /* 0x000fe4000f8e0212 */
[----:B------:R-:W-:Y:S02]  /*91f0*/  IMAD R7, R20, UR5, R19 ;  /* 0x0000000514077c24 */ /* 0x000fe4000f8e0213 */
[----:B------:R-:W-:-:S03]  /*9200*/  IMAD.MOV.U32 R6, RZ, RZ, 0x1 ;  /* 0x00000001ff067424 */ /* 0x000fc600078e00ff */
[----:B------:R-:W-:Y:S02]  /*9210*/  SEL R14, R7, R18, !P3 ;  /* 0x00000012070e7207 */ /* 0x000fe40005800000 */
[----:B------:R-:W-:-:S07]  /*9220*/  SEL R7, R18, R7, !P3 ;  /* 0x0000000712077207 */ /* 0x000fce0005800000 */
.L_x_184:
[----:B------:R-:W-:Y:S05]  /*9230*/  BSYNC B1 ;  /* 0x0000000000017941 */ /* 0x000fea0003800000 */
.L_x_183:
[----:B------:R-:W-:-:S13]  /*9240*/  LOP3.LUT P0, RZ, R6, 0xff, RZ, 0xc0, !PT ;  /* 0x000000ff06ff7812 */ /* 0x000fda000780c0ff */
[----:B------:R-:W-:Y:S05]  /*9250*/  @P0 BRA `(.L_x_187) ;  /* 0xfffffff400480947 */ /* 0x000fea000383ffff */
[----:B------:R-:W-:Y:S05]  /*9260*/  BSYNC B0 ;  /* 0x0000000000007941 */ /* 0x000fea0003800000 */
.L_x_176:
[----:B------:R-:W-:-:S03]  /*9270*/  UMOV UR5, 0xffffffff ;  /* 0xffffffff00057882 */ /* 0x000fc60000000000 */
[----:B------:R-:W-:Y:S05]  /*9280*/  BRA.DIV UR5, `(.L_x_188) ;  /* 0x00000012057c7947 */ /* 0x000fea000b800000 */
[----:B------:R-:W-:-:S13]  /*9290*/  ELECT P0, URZ, PT ;  /* 0x00000000003f782f */ /* 0x000fda0003800000 */
.L_x_226:
[----:B------:R-:W-:Y:S04]  /*92a0*/  BSSY B0, `(.L_x_189) ;  /* 0x0000103000007945 */ /* 0x000fe80003800000 */
[----:B------:R-:W-:Y:S05]  /*92b0*/  @!P0 BRA `(.L_x_190) ;  /* 0x0000001000048947 */ /* 0x000fea0003800000 */
[----:B------:R-:W-:-:S04]  /*92c0*/  LOP3.LUT R4, R4, 0x2, RZ, 0xfc, !PT ;  /* 0x0000000204047812 */ /* 0x000fc800078efcff */
[----:B------:R-:W-:-:S13]  /*92d0*/  ISETP.NE.AND P0, PT, R4, 0x3, PT ;  /* 0x000000030400780c */ /* 0x000fda0003f05270 */
[----:B------:R-:W-:Y:S05]  /*92e0*/  @!P0 BRA `(.L_x_191) ;  /* 0x0000000000048947 */ /* 0x000fea0003800000 */
[----:B------:R-:W-:Y:S01]  /*92f0*/  BPT.TRAP 0x1 ;  /* 0x000000040000795c */ /* 0x000fe20000300000 */
.L_x_191:
[----:B------:R-:W0:Y:S01]  /*9300*/  S2R R3, SR_CgaCtaId ;  /* 0x0000000000037919 */ /* 0x000e220000008800 */
[----:B------:R-:W-:Y:S02]  /*9310*/  MOV R0, 0x400 ;  /* 0x0000040000007802 */ /* 0x000fe40000000f00 */
[----:B------:R-:W-:Y:S02]  /*9320*/  SHF.L.U32 R2, R5, 0x1f, RZ ;  /* 0x0000001f05027819 */ /* 0x000fe400000006ff */
[----:B0-----:R-:W-:-:S05]  /*9330*/  LEA R3, R3, R0, 0x18 ;  /* 0x0000000003037211 */ /* 0x001fca00078ec0ff */
[----:B------:R-:W-:-:S04]  /*9340*/  VIADD R3, R3, 0xe0 ;  /* 0x000000e003037836 */ /* 0x000fc80000000000 */
[C---:B------:R-:W-:Y:S02]  /*9350*/  IMAD R7, R10.reuse, 0x8, R3 ;  /* 0x000000080a077824 */ /* 0x040fe400078e0203 */
[----:B------:R-:W-:Y:S02]  /*9360*/  VIADD R10, R10, 0x1 ;  /* 0x000000010a0a7836 */ /* 0x000fe40000000000 */
[----:B------:R-:W0:Y:S03]  /*9370*/  SYNCS.PHASECHK.TRANS64.TRYWAIT P0, [R7+URZ], R2 ;  /* 0x00000002070075a7 */ /* 0x000e26000800017f */
[----:B------:R-:W-:-:S04]  /*9380*/  ISETP.NE.AND P1, PT, R10, 0x1c, PT ;  /* 0x0000001c0a00780c */ /* 0x000fc80003f25270 */
[----:B------:R-:W-:Y:S02]  /*9390*/  SEL R0, RZ, 0x1, P1 ;  /* 0x00000001ff007807 */ /* 0x000fe40000800000 */
[----:B------:R-:W-:Y:S02]  /*93a0*/  SEL R10, R10, RZ, P1 ;  /* 0x000000ff0a0a7207 */ /* 0x000fe40000800000 */
[----:B------:R-:W-:-:S03]  /*93b0*/  LOP3.LUT R5, R5, R0, RZ, 0x3c, !PT ;  /* 0x0000000005057212 */ /* 0x000fc600078e3cff */
[----:B------:R-:W-:Y:S01]  /*93c0*/  IMAD R9, R10, 0x8, R3 ;  /* 0x000000080a097824 */ /* 0x000fe200078e0203 */
[----:B------:R-:W-:Y:S01]  /*93d0*/  SHF.L.U32 R4, R5, 0x1f, RZ ;  /* 0x0000001f05047819 */ /* 0x000fe200000006ff */
[----:B0-----:R-:W-:Y:S06]  /*93e0*/  @!P0 BRA `(.L_x_192) ;  /* 0x0000001000448947 */ /* 0x001fec0003800000 */
.L_x_227:
[----:B------:R-:W1:Y:S01]  /*93f0*/  SYNCS.PHASECHK.TRANS64.TRYWAIT P0, [R9+URZ], R4 ;  /* 0x00000004090075a7 */ /* 0x000e62000800017f */
[----:B------:R-:W-:-:S05]  /*9400*/  VIADD R0, R10, 0x1 ;  /* 0x000000010a007836 */ /* 0x000fca0000000000 */
[----:B------:R-:W-:-:S04]  /*9410*/  ISETP.NE.AND P1, PT, R0, 0x1c, PT ;  /* 0x0000001c0000780c */ /* 0x000fc80003f25270 */
[----:B0-----:R-:W-:Y:S02]  /*9420*/  SEL R2, RZ, 0x1, P1 ;  /* 0x00000001ff027807 */ /* 0x001fe40000800000 */
[----:B------:R-:W-:Y:S02]  /*9430*/  SEL R0, R0, RZ, P1 ;  /* 0x000000ff00007207 */ /* 0x000fe40000800000 */
[----:B------:R-:W-:-:S03]  /*9440*/  LOP3.LUT R7, R5, R2, RZ, 0x3c, !PT ;  /* 0x0000000205077212 */ /* 0x000fc600078e3cff */
[----:B------:R-:W-:Y:S01]  /*9450*/  IMAD R6, R0, 0x8, R3 ;  /* 0x0000000800067824 */ /* 0x000fe200078e0203 */
[----:B------:R-:W-:Y:S01]  /*9460*/  SHF.L.U32 R5, R7, 0x1f, RZ ;  /* 0x0000001f07057819 */ /* 0x000fe200000006ff */
[----:B-1----:R-:W-:Y:S06]  /*9470*/  @!P0 BRA `(.L_x_193) ;  /* 0x0000001000348947 */ /* 0x002fec0003800000 */
.L_x_228:
[----:B------:R-:W1:Y:S01]  /*9480*/  SYNCS.PHASECHK.TRANS64.TRYWAIT P0, [R6+URZ], R5 ;  /* 0x00000005060075a7 */ /* 0x000e62000800017f */
[----:B------:R-:W-:-:S05]  /*9490*/  VIADD R0, R0, 0x1 ;  /* 0x0000000100007836 */ /* 0x000fca0000000000 */
[----:B------:R-:W-:-:S04]  /*94a0*/  ISETP.NE.AND P1, PT, R0, 0x1c, PT ;  /* 0x0000001c0000780c */ /* 0x000fc80003f25270 */
[----:B------:R-:W-:Y:S02]  /*94b0*/  SEL R2, RZ, 0x1, P1 ;  /* 0x00000001ff027807 */ /* 0x000fe40000800000 */
[----:B------:R-:W-:Y:S02]  /*94c0*/  SEL R0, R0, RZ, P1 ;  /* 0x000000ff00007207 */ /* 0x000fe40000800000 */
[----:B------:R-:W-:-:S03]  /*94d0*/  LOP3.LUT R7, R7, R2, RZ, 0x3c, !PT ;  /* 0x0000000207077212 */ /* 0x000fc600078e3cff */
[----:B0-----:R-:W-:Y:S01]  /*94e0*/  IMAD R9, R0, 0x8, R3 ;  /* 0x0000000800097824 */ /* 0x001fe200078e0203 */
[----:B------:R-:W-:Y:S01]  /*94f0*/  SHF.L.U32 R4, R7, 0x1f, RZ ;  /* 0x0000001f07047819 */ /* 0x000fe200000006ff */
[----:B-1----:R-:W-:Y:S06]  /*9500*/  @!P0 BRA `(.L_x_194) ;  /* 0x0000001000248947 */ /* 0x002fec0003800000 */
.L_x_229:
        /* <DEDUP_REMOVED lines=9> */
.L_x_230:
        /* <DEDUP_REMOVED lines=9> */
.L_x_231:
        /* <DEDUP_REMOVED lines=9> */
.L_x_232:
        /* <DEDUP_REMOVED lines=9> */
.L_x_233:
        /* <DEDUP_REMOVED lines=9> */
.L_x_234:
        /* <DEDUP_REMOVED lines=9> */
.L_x_235:
        /* <DEDUP_REMOVED lines=9> */
.L_x_236:
        /* <DEDUP_REMOVED lines=9> */
.L_x_237:
        /* <DEDUP_REMOVED lines=9> */
.L_x_238:
        /* <DEDUP_REMOVED lines=9> */
.L_x_239:
        /* <DEDUP_REMOVED lines=9> */
.L_x_240:
        /* <DEDUP_REMOVED lines=9> */
.L_x_241:
        /* <DEDUP_REMOVED lines=9> */
.L_x_242:
        /* <DEDUP_REMOVED lines=9> */
.L_x_243:
        /* <DEDUP_REMOVED lines=9> */
.L_x_244:
        /* <DEDUP_REMOVED lines=9> */
.L_x_245:
        /* <DEDUP_REMOVED lines=9> */
.L_x_246:
        /* <DEDUP_REMOVED lines=9> */
.L_x_247:
        /* <DEDUP_REMOVED lines=9> */
.L_x_248:
        /* <DEDUP_REMOVED lines=9> */
.L_x_249:
        /* <DEDUP_REMOVED lines=9> */
.L_x_250:
        /* <DEDUP_REMOVED lines=9> */
.L_x_251:
        /* <DEDUP_REMOVED lines=9> */
.L_x_252:
[----:B------:R-:W1:Y:S01]  /*a200*/  SYNCS.PHASECHK.TRANS64.TRYWAIT P0, [R6+URZ], R5 ;  /* 0x00000005060075a7 */ /* 0x000e62000800017f */
[----:B------:R-:W-:-:S05]  /*a210*/  VIADD R0, R0, 0x1 ;  /* 0x0000000100007836 */ /* 0x000fca0000000000 */
[----:B------:R-:W-:-:S04]  /*a220*/  ISETP.NE.AND P1, PT, R0, 0x1c, PT ;  /* 0x0000001c0000780c */ /* 0x000fc80003f25270 */
[----:B------:R-:W-:Y:S02]  /*a230*/  SEL R2, RZ, 0x1, P1 ;  /* 0x00000001ff027807 */ /* 0x000fe40000800000 */
[----:B------:R-:W-:Y:S02]  /*a240*/  SEL R0, R0, RZ, P1 ;  /* 0x000000ff00007207 */ /* 0x000fe40000800000 */
[----:B------:R-:W-:Y:S01]  /*a250*/  LOP3.LUT R2, R7, R2, RZ, 0x3c, !PT ;  /* 0x0000000207027212 */ /* 0x000fe200078e3cff */
[----:B-1----:R-:W-:Y:S06]  /*a260*/  @!P0 BRA `(.L_x_218) ;  /* 0x0000000800ac8947 */ /* 0x002fec0003800000 */
.L_x_253:
[----:B------:R-:W-:Y:S01]  /*a270*/  IMAD R3, R0, 0x8, R3 ;  /* 0x0000000800037824 */ /* 0x000fe200078e0203 */
[----:B------:R-:W-:-:S07]  /*a280*/  SHF.L.U32 R0, R2, 0x1f, RZ ;  /* 0x0000001f02007819 */ /* 0x000fce00000006ff */
.L_x_219:
[----:B--2---:R2:W3:Y:S02]  /*a290*/  SYNCS.PHASECHK.TRANS64.TRYWAIT P0, [R3+URZ], R0 ;  /* 0x00000000030075a7 */ /* 0x0044e4000800017f */
[----:B---3--:R-:W-:Y:S05]  /*a2a0*/  @!P0 NANOSLEEP.SYNCS 0x989680 ;  /* 0x009896800000895d */ /* 0x008fea0003900000 */
[----:B------:R-:W3:Y:S02]  /*a2b0*/  @!P0 SYNCS.PHASECHK.TRANS64 P0, [R3+URZ], R0 ;  /* 0x00000000030085a7 */ /* 0x000ee4000800007f */
[----:B---3--:R-:W-:Y:S05]  /*a2c0*/  @!P0 BRA `(.L_x_219) ;  /* 0xfffffffc00f08947 */ /* 0x008fea000383ffff */
.L_x_190:
[----:B------:R-:W-:Y:S05]  /*a2d0*/  BSYNC B0 ;  /* 0x0000000000007941 */ /* 0x000fea0003800000 */
.L_x_189:
[----:B------:R-:W-:Y:S05]  /*a2e0*/  EXIT ;  /* 0x000000000000794d */ /* 0x000fea0003800000 */
.L_x_22:
[----:B-1----:R-:W-:-:S04]  /*a2f0*/  IMAD.U32 R12, RZ, RZ, UR6 ;  /* 0x00000006ff0c7e24 */ /* 0x002fc8000f8e00ff */
[----:B------:R1:W4:Y:S03]  /*a300*/  SYNCS.PHASECHK.TRANS64.TRYWAIT P1, [R12+URZ], R11 ;  /* 0x0000000b0c0075a7 */ /* 0x000326000802017f */
[----:B----4-:R-:W-:Y:S05]  /*a310*/  @!P1 NANOSLEEP.SYNCS 0x989680 ;  /* 0x009896800000995d */ /* 0x010fea0003900000 */
[----:B------:R-:W4:Y:S02]  /*a320*/  @!P1 SYNCS.PHASECHK.TRANS64 P1, [R12+URZ], R11 ;  /* 0x0000000b0c0095a7 */ /* 0x000f24000802007f */
[----:B----4-:R-:W-:Y:S05]  /*a330*/  @!P1 BRA `(.L_x_22) ;  /* 0xfffffffc00ec9947 */ /* 0x010fea000383ffff */
[----:B------:R-:W-:Y:S05]  /*a340*/  BRA `(.L_x_21) ;  /* 0xffffff7400d47947 */ /* 0x000fea000383ffff */
.L_x_28:
[----:B-1----:R-:W-:-:S04]  /*a350*/  IMAD.U32 R142, RZ, RZ, UR12 ;  /* 0x0000000cff8e7e24 */ /* 0x002fc8000f8e00ff */
[----:B------:R1:W4:Y:S03]  /*a360*/  SYNCS.PHASECHK.TRANS64.TRYWAIT P1, [R142+URZ], R13 ;  /* 0x0000000d8e0075a7 */ /* 0x000326000802017f */
[----:B----4-:R-:W-:Y:S05]  /*a370*/  @!P1 NANOSLEEP.SYNCS 0x989680 ;  /* 0x009896800000995d */ /* 0x010fea0003900000 */
[----:B------:R-:W4:Y:S02]  /*a380*/  @!P1 SYNCS.PHASECHK.TRANS64 P1, [R142+URZ], R13 ;  /* 0x0000000d8e0095a7 */ /* 0x000f24000802007f */
[----:B----4-:R-:W-:Y:S05]  /*a390*/  @!P1 BRA `(.L_x_28) ;  /* 0xfffffffc00ec9947 */ /* 0x010fea000383ffff */
[----:B------:R-:W-:Y:S05]  /*a3a0*/  BRA `(.L_x_27) ;  /* 0xffffff8000007947 */ /* 0x000fea000383ffff */
.L_x_177:
[----:B------:R-:W-:Y:S01]  /*a3b0*/  BSSY B1, `(.L_x_220) ;  /* 0x0000006000017945 */ /* 0x000fe20003800000 */
[----:B------:R-:W-:-:S07]  /*a3c0*/  IMAD.MOV.U32 R6, RZ, RZ, -0x1 ;  /* 0xffffffffff067424 */ /* 0x000fce00078e00ff */
[----:B------:R-:W-:Y:S05]  /*a3d0*/  WARPSYNC.COLLECTIVE R6, `(.L_x_221) ;  /* 0x00000000060c7348 */ /* 0x000fea0003c00000 */
[----:B------:R-:W-:Y:S02]  /*a3e0*/  ELECT P0, UR62, PT ;  /* 0x00000000003e782f */ /* 0x000fe40003800000 */
[----:B------:R-:W-:Y:S01]  /*a3f0*/  MOV R6, UR62 ;  /* 0x0000003e00067c02 */ /* 0x000fe20008000f00 */
[----:B------:R-:W-:Y:S10]  /*a400*/  ENDCOLLECTIVE ;  /* 0x000000000000791b */ /* 0x000ff40003800000 */
.L_x_221:
[----:B------:R-:W-:Y:S05]  /*a410*/  BSYNC B1 ;  /* 0x0000000000017941 */ /* 0x000fea0003800000 */
.L_x_220:
[----:B------:R-:W-:Y:S05]  /*a420*/  BRA `(.L_x_222) ;  /* 0xffffffe000e07947 */ /* 0x000fea000383ffff */
.L_x_180:
[----:B0-----:R0:W1:Y:S02]  /*a430*/  SYNCS.PHASECHK.TRANS64.TRYWAIT P0, [R20+URZ+0xe0], R9 ;  /* 0x0000e009140075a7 */ /* 0x001064000800017f */
[----:B-1----:R-:W-:Y:S05]  /*a440*/  @!P0 NANOSLEEP.SYNCS 0x989680 ;  /* 0x009896800000895d */ /* 0x002fea0003900000 */
[----:B------:R-:W1:Y:S02]  /*a450*/  @!P0 SYNCS.PHASECHK.TRANS64 P0, [R20+URZ+0xe0], R9 ;  /* 0x0000e009140085a7 */ /* 0x000e64000800007f */
[----:B-1----:R-:W-:Y:S05]  /*a460*/  @!P0 BRA `(.L_x_180) ;  /* 0xfffffffc00f08947 */ /* 0x002fea000383ffff */
[----:B------:R-:W-:Y:S05]  /*a470*/  BRA `(.L_x_223) ;  /* 0xffffffe400207947 */ /* 0x000fea000383ffff */
.L_x_188:
[----:B------:R-:W-:Y:S01]  /*a480*/  BSSY B0, `(.L_x_224) ;  /* 0x0000006000007945 */ /* 0x000fe20003800000 */
[----:B------:R-:W-:-:S07]  /*a490*/  IMAD.MOV.U32 R6, RZ, RZ, -0x1 ;  /* 0xffffffffff067424 */ /* 0x000fce00078e00ff */
[----:B------:R-:W-:Y:S05]  /*a4a0*/  WARPSYNC.COLLECTIVE R6, `(.L_x_225) ;  /* 0x00000000060c7348 */ /* 0x000fea0003c00000 */
[----:B------:R-:W-:Y:S02]  /*a4b0*/  ELECT P0, UR62, PT ;  /* 0x00000000003e782f */ /* 0x000fe40003800000 */
[----:B------:R-:W-:Y:S01]  /*a4c0*/  MOV R6, UR62 ;  /* 0x0000003e00067c02 */ /* 0x000fe20008000f00 */
[----:B------:R-:W-:Y:S10]  /*a4d0*/  ENDCOLLECTIVE ;  /* 0x000000000000791b */ /* 0x000ff40003800000 */
.L_x_225:
[----:B------:R-:W-:Y:S05]  /*a4e0*/  BSYNC B0 ;  /* 0x0000000000007941 */ /* 0x000fea0003800000 */
.L_x_224:
[----:B------:R-:W-:Y:S05]  /*a4f0*/  BRA `(.L_x_226) ;  /* 0xffffffec00687947 */ /* 0x000fea000383ffff */
.L_x_192:
[----:B0-----:R0:W1:Y:S02]  /*a500*/  SYNCS.PHASECHK.TRANS64.TRYWAIT P0, [R7+URZ], R2 ;  /* 0x00000002070075a7 */ /* 0x001064000800017f */
[----:B-1----:R-:W-:Y:S05]  /*a510*/  @!P0 NANOSLEEP.SYNCS 0x989680 ;  /* 0x009896800000895d */ /* 0x002fea0003900000 */
[----:B------:R-:W1:Y:S02]  /*a520*/  @!P0 SYNCS.PHASECHK.TRANS64 P0, [R7+URZ], R2 ;  /* 0x00000002070085a7 */ /* 0x000e64000800007f */
[----:B-1----:R-:W-:Y:S05]  /*a530*/  @!P0 BRA `(.L_x_192) ;  /* 0xfffffffc00f08947 */ /* 0x002fea000383ffff */
[----:B------:R-:W-:Y:S05]  /*a540*/  BRA `(.L_x_227) ;  /* 0xffffffec00a87947 */ /* 0x000fea000383ffff */
.L_x_193:
[----:B0-----:R0:W1:Y:S02]  /*a550*/  SYNCS.PHASECHK.TRANS64.TRYWAIT P0, [R9+URZ], R4 ;  /* 0x00000004090075a7 */ /* 0x001064000800017f */
[----:B-1----:R-:W-:Y:S05]  /*a560*/  @!P0 NANOSLEEP.SYNCS 0x989680 ;  /* 0x009896800000895d */ /* 0x002fea0003900000 */
[----:B------:R-:W1:Y:S02]  /*a570*/  @!P0 SYNCS.PHASECHK.TRANS64 P0, [R9+URZ], R4 ;  /* 0x00000004090085a7 */ /* 0x000e64000800007f */
[----:B-1----:R-:W-:Y:S05]  /*a580*/  @!P0 BRA `(.L_x_193) ;  /* 0xfffffffc00f08947 */ /* 0x002fea000383ffff */
[----:B------:R-:W-:Y:S05]  /*a590*/  BRA `(.L_x_228) ;  /* 0xffffffec00b87947 */ /* 0x000fea000383ffff */
.L_x_194:
[----:B0-----:R0:W1:Y:S02]  /*a5a0*/  SYNCS.PHASECHK.TRANS64.TRYWAIT P0, [R6+URZ], R5 ;  /* 0x00000005060075a7 */ /* 0x001064000800017f */
[----:B-1----:R-:W-:Y:S05]  /*a5b0*/  @!P0 NANOSLEEP.SYNCS 0x989680 ;  /* 0x009896800000895d */ /* 0x002fea0003900000 */
[----:B------:R-:W1:Y:S02]  /*a5c0*/  @!P0 SYNCS.PHASECHK.TRANS64 P0, [R6+URZ], R5 ;  /* 0x00000005060085a7 */ /* 0x000e64000800007f */
[----:B-1----:R-:W-:Y:S05]  /*a5d0*/  @!P0 BRA `(.L_x_194) ;  /* 0xfffffffc00f08947 */ /* 0x002fea000383ffff */
[----:B------:R-:W-:Y:S05]  /*a5e0*/  BRA `(.L_x_229) ;  /* 0xffffffec00c87947 */ /* 0x000fea000383ffff */
.L_x_195:
[----:B0-----:R0:W1:Y:S02]  /*a5f0*/  SYNCS.PHASECHK.TRANS64.TRYWAIT P0, [R9+URZ], R4 ;  /* 0x00000004090075a7 */ /* 0x001064000800017f */
[----:B-1----:R-:W-:Y:S05]  /*a600*/  @!P0 NANOSLEEP.SYNCS 0x989680 ;  /* 0x009896800000895d */ /* 0x002fea0003900000 */
[----:B------:R-:W1:Y:S02]  /*a610*/  @!P0 SYNCS.PHASECHK.TRANS64 P0, [R9+URZ], R4 ;  /* 0x00000004090085a7 */ /* 0x000e64000800007f */
[----:B-1----:R-:W-:Y:S05]  /*a620*/  @!P0 BRA `(.L_x_195) ;  /* 0xfffffffc00f08947 */ /* 0x002fea000383ffff */
[----:B------:R-:W-:Y:S05]  /*a630*/  BRA `(.L_x_230) ;  /* 0xffffffec00d87947 */ /* 0x000fea000383ffff */
.L_x_196:
[----:B0-----:R0:W1:Y:S02]  /*a640*/  SYNCS.PHASECHK.TRANS64.TRYWAIT P0, [R6+URZ], R5 ;  /* 0x00000005060075a7 */ /* 0x001064000800017f */
[----:B-1----:R-:W-:Y:S05]  /*a650*/  @!P0 NANOSLEEP.SYNCS 0x989680 ;  /* 0x009896800000895d */ /* 0x002fea0003900000 */
[----:B------:R-:W1:Y:S02]  /*a660*/  @!P0 SYNCS.PHASECHK.TRANS64 P0, [R6+URZ], R5 ;  /* 0x00000005060085a7 */ /* 0x000e64000800007f */
[----:B-1----:R-:W-:Y:S05]  /*a670*/  @!P0 BRA `(.L_x_196) ;  /* 0xfffffffc00f08947 */ /* 0x002fea000383ffff */
[----:B------:R-:W-:Y:S05]  /*a680*/  BRA `(.L_x_231) ;  /* 0xffffffec00e87947 */ /* 0x000fea000383ffff */
.L_x_197:
[----:B0-----:R0:W1:Y:S02]  /*a690*/  SYNCS.PHASECHK.TRANS64.TRYWAIT P0, [R9+URZ], R4 ;  /* 0x00000004090075a7 */ /* 0x001064000800017f */
[----:B-1----:R-:W-:Y:S05]  /*a6a0*/  @!P0 NANOSLEEP.SYNCS 0x989680 ;  /* 0x009896800000895d */ /* 0x002fea0003900000 */
[----:B------:R-:W1:Y:S02]  /*a6b0*/  @!P0 SYNCS.PHASECHK.TRANS64 P0, [R9+URZ], R4 ;  /* 0x00000004090085a7 */ /* 0x000e64000800007f */
[----:B-1----:R-:W-:Y:S05]  /*a6c0*/  @!P0 BRA `(.L_x_197) ;  /* 0xfffffffc00f08947 */ /* 0x002fea000383ffff */
[----:B------:R-:W-:Y:S05]  /*a6d0*/  BRA `(.L_x_232) ;  /* 0xffffffec00f87947 */ /* 0x000fea000383ffff */
.L_x_198:
[----:B0-----:R0:W1:Y:S02]  /*a6e0*/  SYNCS.PHASECHK.TRANS64.TRYWAIT P0, [R6+URZ], R5 ;  /* 0x00000005060075a7 */ /* 0x001064000800017f */
[----:B-1----:R-:W-:Y:S05]  /*a6f0*/  @!P0 NANOSLEEP.SYNCS 0x989680 ;  /* 0x009896800000895d */ /* 0x002fea0003900000 */
[----:B------:R-:W1:Y:S02]  /*a700*/  @!P0 SYNCS.PHASECHK.TRANS64 P0, [R6+URZ], R5 ;  /* 0x00000005060085a7 */ /* 0x000e64000800007f */
[----:B-1----:R-:W-:Y:S05]  /*a710*/  @!P0 BRA `(.L_x_198) ;  /* 0xfffffffc00f08947 */ /* 0x002fea000383ffff */
[----:B------:R-:W-:Y:S05]  /*a720*/  BRA `(.L_x_233) ;  /* 0xfffffff000087947 */ /* 0x000fea000383ffff */
.L_x_199:
[----:B0-----:R0:W1:Y:S02]  /*a730*/  SYNCS.PHASECHK.TRANS64.TRYWAIT P0, [R9+URZ], R4 ;  /* 0x00000004090075a7 */ /* 0x001064000800017f */
[----:B-1----:R-:W-:Y:S05]  /*a740*/  @!P0 NANOSLEEP.SYNCS 0x989680 ;  /* 0x009896800000895d */ /* 0x002fea0003900000 */
[----:B------:R-:W1:Y:S02]  /*a750*/  @!P0 SYNCS.PHASECHK.TRANS64 P0, [R9+URZ], R4 ;  /* 0x00000004090085a7 */ /* 0x000e64000800007f */
[----:B-1----:R-:W-:Y:S05]  /*a760*/  @!P0 BRA `(.L_x_199) ;  /* 0xfffffffc00f08947 */ /* 0x002fea000383ffff */
[----:B------:R-:W-:Y:S05]  /*a770*/  BRA `(.L_x_234) ;  /* 0xfffffff000187947 */ /* 0x000fea000383ffff */
.L_x_200:
[----:B0-----:R0:W1:Y:S02]  /*a780*/  SYNCS.PHASECHK.TRANS64.TRYWAIT P0, [R6+URZ], R5 ;  /* 0x00000005060075a7 */ /* 0x001064000800017f */
[----:B-1----:R-:W-:Y:S05]  /*a790*/  @!P0 NANOSLEEP.SYNCS 0x989680 ;  /* 0x009896800000895d */ /* 0x002fea0003900000 */
[----:B------:R-:W1:Y:S02]  /*a7a0*/  @!P0 SYNCS.PHASECHK.TRANS64 P0, [R6+URZ], R5 ;  /* 0x00000005060085a7 */ /* 0x000e64000800007f */
[----:B-1----:R-:W-:Y:S05]  /*a7b0*/  @!P0 BRA `(.L_x_200) ;  /* 0xfffffffc00f08947 */ /* 0x002fea000383ffff */
[----:B------:R-:W-:Y:S05]  /*a7c0*/  BRA `(.L_x_235) ;  /* 0xfffffff000287947 */ /* 0x000fea000383ffff */
.L_x_201:
[----:B0-----:R0:W1:Y:S02]  /*a7d0*/  SYNCS.PHASECHK.TRANS64.TRYWAIT P0, [R9+URZ], R4 ;  /* 0x00000004090075a7 */ /* 0x001064000800017f */
[----:B-1----:R-:W-:Y:S05]  /*a7e0*/  @!P0 NANOSLEEP.SYNCS 0x989680 ;  /* 0x009896800000895d */ /* 0x002fea0003900000 */
[----:B------:R-:W1:Y:S02]  /*a7f0*/  @!P0 SYNCS.PHASECHK.TRANS64 P0, [R9+URZ], R4 ;  /* 0x00000004090085a7 */ /* 0x000e64000800007f */
[----:B-1----:R-:W-:Y:S05]  /*a800*/  @!P0 BRA `(.L_x_201) ;  /* 0xfffffffc00f08947 */ /* 0x002fea000383ffff */
[----:B------:R-:W-:Y:S05]  /*a810*/  BRA `(.L_x_236) ;  /* 0xfffffff000387947 */ /* 0x000fea000383ffff */
.L_x_202:
[----:B0-----:R0:W1:Y:S02]  /*a820*/  SYNCS.PHASECHK.TRANS64.TRYWAIT P0, [R6+URZ], R5 ;  /* 0x00000005060075a7 */ /* 0x001064000800017f */
[----:B-1----:R-:W-:Y:S05]  /*a830*/  @!P0 NANOSLEEP.SYNCS 0x989680 ;  /* 0x009896800000895d */ /* 0x002fea0003900000 */
[----:B------:R-:W1:Y:S02]  /*a840*/  @!P0 SYNCS.PHASECHK.TRANS64 P0, [R6+URZ], R5 ;  /* 0x00000005060085a7 */ /* 0x000e64000800007f */
[----:B-1----:R-:W-:Y:S05]  /*a850*/  @!P0 BRA `(.L_x_202) ;  /* 0xfffffffc00f08947 */ /* 0x002fea000383ffff */
[----:B------:R-:W-:Y:S05]  /*a860*/  BRA `(.L_x_237) ;  /* 0xfffffff000487947 */ /* 0x000fea000383ffff */
.L_x_203:
[----:B0-----:R0:W1:Y:S02]  /*a870*/  SYNCS.PHASECHK.TRANS64.TRYWAIT P0, [R9+URZ], R4 ;  /* 0x00000004090075a7 */ /* 0x001064000800017f */
[----:B-1----:R-:W-:Y:S05]  /*a880*/  @!P0 NANOSLEEP.SYNCS 0x989680 ;  /* 0x009896800000895d */ /* 0x002fea0003900000 */
[----:B------:R-:W1:Y:S02]  /*a890*/  @!P0 SYNCS.PHASECHK.TRANS64 P0, [R9+URZ], R4 ;  /* 0x00000004090085a7 */ /* 0x000e64000800007f */
[----:B-1----:R-:W-:Y:S05]  /*a8a0*/  @!P0 BRA `(.L_x_203) ;  /* 0xfffffffc00f08947 */ /* 0x002fea000383ffff */
[----:B------:R-:W-:Y:S05]  /*a8b0*/  BRA `(.L_x_238) ;  /* 0xfffffff000587947 */ /* 0x000fea000383ffff */
.L_x_204:
[----:B0-----:R0:W1:Y:S02]  /*a8c0*/  SYNCS.PHASECHK.TRANS64.TRYWAIT P0, [R6+URZ], R5 ;  /* 0x00000005060075a7 */ /* 0x001064000800017f */
[----:B-1----:R-:W-:Y:S05]  /*a8d0*/  @!P0 NANOSLEEP.SYNCS 0x989680 ;  /* 0x009896800000895d */ /* 0x002fea0003900000 */
[----:B------:R-:W1:Y:S02]  /*a8e0*/  @!P0 SYNCS.PHASECHK.TRANS64 P0, [R6+URZ], R5 ;  /* 0x00000005060085a7 */ /* 0x000e64000800007f */
[----:B-1----:R-:W-:Y:S05]  /*a8f0*/  @!P0 BRA `(.L_x_204) ;  /* 0xfffffffc00f08947 */ /* 0x002fea000383ffff */
[----:B------:R-:W-:Y:S05]  /*a900*/  BRA `(.L_x_239) ;  /* 0xfffffff000687947 */ /* 0x000fea000383ffff */
.L_x_205:
[----:B0-----:R0:W1:Y:S02]  /*a910*/  SYNCS.PHASECHK.TRANS64.TRYWAIT P0, [R9+URZ], R4 ;  /* 0x00000004090075a7 */ /* 0x001064000800017f */
[----:B-1----:R-:W-:Y:S05]  /*a920*/  @!P0 NANOSLEEP.SYNCS 0x989680 ;  /* 0x009896800000895d */ /* 0x002fea0003900000 */
[----:B------:R-:W1:Y:S02]  /*a930*/  @!P0 SYNCS.PHASECHK.TRANS64 P0, [R9+URZ], R4 ;  /* 0x00000004090085a7 */ /* 0x000e64000800007f */
[----:B-1----:R-:W-:Y:S05]  /*a940*/  @!P0 BRA `(.L_x_205) ;  /* 0xfffffffc00f08947 */ /* 0x002fea000383ffff */
[----:B------:R-:W-:Y:S05]  /*a950*/  BRA `(.L_x_240) ;  /* 0xfffffff000787947 */ /* 0x000fea000383ffff */
.L_x_206:
[----:B0-----:R0:W1:Y:S02]  /*a960*/  SYNCS.PHASECHK.TRANS64.TRYWAIT P0, [R6+URZ], R5 ;  /* 0x00000005060075a7 */ /* 0x001064000800017f */
[----:B-1----:R-:W-:Y:S05]  /*a970*/  @!P0 NANOSLEEP.SYNCS 0x989680 ;  /* 0x009896800000895d */ /* 0x002fea0003900000 */
[----:B------:R-:W1:Y:S02]  /*a980*/  @!P0 SYNCS.PHASECHK.TRANS64 P0, [R6+URZ], R5 ;  /* 0x00000005060085a7 */ /* 0x000e64000800007f */
[----:B-1----:R-:W-:Y:S05]  /*a990*/  @!P0 BRA `(.L_x_206) ;  /* 0xfffffffc00f08947 */ /* 0x002fea000383ffff */
[----:B------:R-:W-:Y:S05]  /*a9a0*/  BRA `(.L_x_241) ;  /* 0xfffffff000887947 */ /* 0x000fea000383ffff */
.L_x_207:
[----:B0-----:R0:W1:Y:S02]  /*a9b0*/  SYNCS.PHASECHK.TRANS64.TRYWAIT P0, [R9+URZ], R4 ;  /* 0x00000004090075a7 */ /* 0x001064000800017f */
[----:B-1----:R-:W-:Y:S05]  /*a9c0*/  @!P0 NANOSLEEP.SYNCS 0x989680 ;  /* 0x009896800000895d */ /* 0x002fea0003900000 */
[----:B------:R-:W1:Y:S02]  /*a9d0*/  @!P0 SYNCS.PHASECHK.TRANS64 P0, [R9+URZ], R4 ;  /* 0x00000004090085a7 */ /* 0x000e64000800007f */
[----:B-1----:R-:W-:Y:S05]  /*a9e0*/  @!P0 BRA `(.L_x_207) ;  /* 0xfffffffc00f08947 */ /* 0x002fea000383ffff */
[----:B------:R-:W-:Y:S05]  /*a9f0*/  BRA `(.L_x_242) ;  /* 0xfffffff000987947 */ /* 0x000fea000383ffff */
.L_x_208:
[----:B0-----:R0:W1:Y:S02]  /*aa00*/  SYNCS.PHASECHK.TRANS64.TRYWAIT P0, [R6+URZ], R5 ;  /* 0x00000005060075a7 */ /* 0x001064000800017f */
[----:B-1----:R-:W-:Y:S05]  /*aa10*/  @!P0 NANOSLEEP.SYNCS 0x989680 ;  /* 0x009896800000895d */ /* 0x002fea0003900000 */
[----:B------:R-:W1:Y:S02]  /*aa20*/  @!P0 SYNCS.PHASECHK.TRANS64 P0, [R6+URZ], R5 ;  /* 0x00000005060085a7 */ /* 0x000e64000800007f */
[----:B-1----:R-:W-:Y:S05]  /*aa30*/  @!P0 BRA `(.L_x_208) ;  /* 0xfffffffc00f08947 */ /* 0x002fea000383ffff */
[----:B------:R-:W-:Y:S05]  /*aa40*/  BRA `(.L_x_243) ;  /* 0xfffffff000a87947 */ /* 0x000fea000383ffff */
.L_x_209:
[----:B0-----:R0:W1:Y:S02]  /*aa50*/  SYNCS.PHASECHK.TRANS64.TRYWAIT P0, [R9+URZ], R4 ;  /* 0x00000004090075a7 */ /* 0x001064000800017f */
[----:B-1----:R-:W-:Y:S05]  /*aa60*/  @!P0 NANOSLEEP.SYNCS 0x989680 ;  /* 0x009896800000895d */ /* 0x002fea0003900000 */
[----:B------:R-:W1:Y:S02]  /*aa70*/  @!P0 SYNCS.PHASECHK.TRANS64 P0, [R9+URZ], R4 ;  /* 0x00000004090085a7 */ /* 0x000e64000800007f */
[----:B-1----:R-:W-:Y:S05]  /*aa80*/  @!P0 BRA `(.L_x_209) ;  /* 0xfffffffc00f08947 */ /* 0x002fea000383ffff */
[----:B------:R-:W-:Y:S05]  /*aa90*/  BRA `(.L_x_244) ;  /* 0xfffffff000b87947 */ /* 0x000fea000383ffff */
.L_x_210:
[----:B0-----:R0:W1:Y:S02]  /*aaa0*/  SYNCS.PHASECHK.TRANS64.TRYWAIT P0, [R6+URZ], R5 ;  /* 0x00000005060075a7 */ /* 0x001064000800017f */
[----:B-1----:R-:W-:Y:S05]  /*aab0*/  @!P0 NANOSLEEP.SYNCS 0x989680 ;  /* 0x009896800000895d */ /* 0x002fea0003900000 */
[----:B------:R-:W1:Y:S02]  /*aac0*/  @!P0 SYNCS.PHASECHK.TRANS64 P0, [R6+URZ], R5 ;  /* 0x00000005060085a7 */ /* 0x000e64000800007f */
[----:B-1----:R-:W-:Y:S05]  /*aad0*/  @!P0 BRA `(.L_x_210) ;  /* 0xfffffffc00f08947 */ /* 0x002fea000383ffff */
[----:B------:R-:W-:Y:S05]  /*aae0*/  BRA `(.L_x_245) ;  /* 0xfffffff000c87947 */ /* 0x000fea000383ffff */
.L_x_211:
[----:B0-----:R0:W1:Y:S02]  /*aaf0*/  SYNCS.PHASECHK.TRANS64.TRYWAIT P0, [R9+URZ], R4 ;  /* 0x00000004090075a7 */ /* 0x001064000800017f */
[----:B-1----:R-:W-:Y:S05]  /*ab00*/  @!P0 NANOSLEEP.SYNCS 0x989680 ;  /* 0x009896800000895d */ /* 0x002fea0003900000 */
[----:B------:R-:W1:Y:S02]  /*ab10*/  @!P0 SYNCS.PHASECHK.TRANS64 P0, [R9+URZ], R4 ;  /* 0x00000004090085a7 */ /* 0x000e64000800007f */
[----:B-1----:R-:W-:Y:S05]  /*ab20*/  @!P0 BRA `(.L_x_211) ;  /* 0xfffffffc00f08947 */ /* 0x002fea000383ffff */
[----:B------:R-:W-:Y:S05]  /*ab30*/  BRA `(.L_x_246) ;  /* 0xfffffff000d87947 */ /* 0x000fea000383ffff */
.L_x_212:
[----:B0-----:R0:W1:Y:S02]  /*ab40*/  SYNCS.PHASECHK.TRANS64.TRYWAIT P0, [R6+URZ], R5 ;  /* 0x00000005060075a7 */ /* 0x001064000800017f */
[----:B-1----:R-:W-:Y:S05]  /*ab50*/  @!P0 NANOSLEEP.SYNCS 0x989680 ;  /* 0x009896800000895d */ /* 0x002fea0003900000 */
[----:B------:R-:W1:Y:S02]  /*ab60*/  @!P0 SYNCS.PHASECHK.TRANS64 P0, [R6+URZ], R5 ;  /* 0x00000005060085a7 */ /* 0x000e64000800007f */
[----:B-1----:R-:W-:Y:S05]  /*ab70*/  @!P0 BRA `(.L_x_212) ;  /* 0xfffffffc00f08947 */ /* 0x002fea000383ffff */
[----:B------:R-:W-:Y:S05]  /*ab80*/  BRA `(.L_x_247) ;  /* 0xfffffff000e87947 */ /* 0x000fea000383ffff */
.L_x_213:
[----:B0-----:R0:W1:Y:S02]  /*ab90*/  SYNCS.PHASECHK.TRANS64.TRYWAIT P0, [R9+URZ], R4 ;  /* 0x00000004090075a7 */ /* 0x001064000800017f */
[----:B-1----:R-:W-:Y:S05]  /*aba0*/  @!P0 NANOSLEEP.SYNCS 0x989680 ;  /* 0x009896800000895d */ /* 0x002fea0003900000 */
[----:B------:R-:W1:Y:S02]  /*abb0*/  @!P0 SYNCS.PHASECHK.TRANS64 P0, [R9+URZ], R4 ;  /* 0x00000004090085a7 */ /* 0x000e64000800007f */
[----:B-1----:R-:W-:Y:S05]  /*abc0*/  @!P0 BRA `(.L_x_213) ;  /* 0xfffffffc00f08947 */ /* 0x002fea000383ffff */
[----:B------:R-:W-:Y:S05]  /*abd0*/  BRA `(.L_x_248) ;  /* 0xfffffff000f87947 */ /* 0x000fea000383ffff */
.L_x_214:
[----:B0-----:R0:W1:Y:S02]  /*abe0*/  SYNCS.PHASECHK.TRANS64.TRYWAIT P0, [R6+URZ], R5 ;  /* 0x00000005060075a7 */ /* 0x001064000800017f */
[----:B-1----:R-:W-:Y:S05]  /*abf0*/  @!P0 NANOSLEEP.SYNCS 0x989680 ;  /* 0x009896800000895d */ /* 0x002fea0003900000 */
[----:B------:R-:W1:Y:S02]  /*ac00*/  @!P0 SYNCS.PHASECHK.TRANS64 P0, [R6+URZ], R5 ;  /* 0x00000005060085a7 */ /* 0x000e64000800007f */
[----:B-1----:R-:W-:Y:S05]  /*ac10*/  @!P0 BRA `(.L_x_214) ;  /* 0xfffffffc00f08947 */ /* 0x002fea000383ffff */
[----:B------:R-:W-:Y:S05]  /*ac20*/  BRA `(.L_x_249) ;  /* 0xfffffff400087947 */ /* 0x000fea000383ffff */
.L_x_215:
[----:B0-----:R0:W1:Y:S02]  /*ac30*/  SYNCS.PHASECHK.TRANS64.TRYWAIT P0, [R9+URZ], R4 ;  /* 0x00000004090075a7 */ /* 0x001064000800017f */
[----:B-1----:R-:W-:Y:S05]  /*ac40*/  @!P0 NANOSLEEP.SYNCS 0x989680 ;  /* 0x009896800000895d */ /* 0x002fea0003900000 */
[----:B------:R-:W1:Y:S02]  /*ac50*/  @!P0 SYNCS.PHASECHK.TRANS64 P0, [R9+URZ], R4 ;  /* 0x00000004090085a7 */ /* 0x000e64000800007f */
[----:B-1----:R-:W-:Y:S05]  /*ac60*/  @!P0 BRA `(.L_x_215) ;  /* 0xfffffffc00f08947 */ /* 0x002fea000383ffff */
[----:B------:R-:W-:Y:S05]  /*ac70*/  BRA `(.L_x_250) ;  /* 0xfffffff400187947 */ /* 0x000fea000383ffff */
.L_x_216:
[----:B0-----:R0:W1:Y:S02]  /*ac80*/  SYNCS.PHASECHK.TRANS64.TRYWAIT P0, [R6+URZ], R5 ;  /* 0x00000005060075a7 */ /* 0x001064000800017f */
[----:B-1----:R-:W-:Y:S05]  /*ac90*/  @!P0 NANOSLEEP.SYNCS 0x989680 ;  /* 0x009896800000895d */ /* 0x002fea0003900000 */
[----:B------:R-:W1:Y:S02]  /*aca0*/  @!P0 SYNCS.PHASECHK.TRANS64 P0, [R6+URZ], R5 ;  /* 0x00000005060085a7 */ /* 0x000e64000800007f */
[----:B-1----:R-:W-:Y:S05]  /*acb0*/  @!P0 BRA `(.L_x_216) ;  /* 0xfffffffc00f08947 */ /* 0x002fea000383ffff */
[----:B------:R-:W-:Y:S05]  /*acc0*/  BRA `(.L_x_251) ;  /* 0xfffffff400287947 */ /* 0x000fea000383ffff */
.L_x_217:
[----:B0-----:R0:W1:Y:S02]  /*acd0*/  SYNCS.PHASECHK.TRANS64.TRYWAIT P0, [R9+URZ], R4 ;  /* 0x00000004090075a7 */ /* 0x001064000800017f */
[----:B-1----:R-:W-:Y:S05]  /*ace0*/  @!P0 NANOSLEEP.SYNCS 0x989680 ;  /* 0x009896800000895d */ /* 0x002fea0003900000 */
[----:B------:R-:W1:Y:S02]  /*acf0*/  @!P0 SYNCS.PHASECHK.TRANS64 P0, [R9+URZ], R4 ;  /* 0x00000004090085a7 */ /* 0x000e64000800007f */
[----:B-1----:R-:W-:Y:S05]  /*ad00*/  @!P0 BRA `(.L_x_217) ;  /* 0xfffffffc00f08947 */ /* 0x002fea000383ffff */
[----:B------:R-:W-:Y:S05]  /*ad10*/  BRA `(.L_x_252) ;  /* 0xfffffff400387947 */ /* 0x000fea000383ffff */
.L_x_218:
[----:B-1----:R1:W2:Y:S02]  /*ad20*/  SYNCS.PHASECHK.TRANS64.TRYWAIT P0, [R6+URZ], R5 ;  /* 0x00000005060075a7 */ /* 0x0022a4000800017f */
[----:B--2---:R-:W-:Y:S05]  /*ad30*/  @!P0 NANOSLEEP.SYNCS 0x989680 ;  /* 0x009896800000895d */ /* 0x004fea0003900000 */
[----:B------:R-:W2:Y:S02]  /*ad40*/  @!P0 SYNCS.PHASECHK.TRANS64 P0, [R6+URZ], R5 ;  /* 0x00000005060085a7 */ /* 0x000ea4000800007f */
[----:B--2---:R-:W-:Y:S05]  /*ad50*/  @!P0 BRA `(.L_x_218) ;  /* 0xfffffffc00f08947 */ /* 0x004fea000383ffff */
[----:B------:R-:W-:Y:S05]  /*ad60*/  BRA `(.L_x_253) ;  /* 0xfffffff400407947 */ /* 0x000fea000383ffff */
.L_x_254:
[----:B------:R-:W-:-:S00]  /*ad70*/  BRA `(.L_x_254) ;  /* 0xfffffffc00fc7947 */ /* 0x000fc0000383ffff */
[----:B------:R-:W-:-:S00]  /*ad80*/  NOP ;  /* 0x0000000000007918 */ /* 0x000fc00000000000 */
[----:B------:R-:W-:-:S00]  /*ad90*/  NOP ;  /* 0x0000000000007918 */ /* 0x000fc00000000000 */
[----:B------:R-:W-:-:S00]  /*ada0*/  NOP ;  /* 0x0000000000007918 */ /* 0x000fc00000000000 */
[----:B------:R-:W-:-:S00]  /*adb0*/  NOP ;  /* 0x0000000000007918 */ /* 0x000fc00000000000 */
[----:B------:R-:W-:-:S00]  /*adc0*/  NOP ;  /* 0x0000000000007918 */ /* 0x000fc00000000000 */
[----:B------:R-:W-:-:S00]  /*add0*/  NOP ;  /* 0x0000000000007918 */ /* 0x000fc00000000000 */
[----:B------:R-:W-:-:S00]  /*ade0*/  NOP ;  /* 0x0000000000007918 */ /* 0x000fc00000000000 */
[----:B------:R-:W-:-:S00]  /*adf0*/  NOP ;  /* 0x0000000000007918 */ /* 0x000fc00000000000 */
.L_x_255:


//--------------------- .nv.shared._ZN7cutlass13device_kernelINS_4gemm6kernel13GemmUniversalIN4cute5tupleIJiiiiEEENS1_10collective13CollectiveMmaINS1_37MainloopSm90TmaGmmaWarpSpecializedFP8ILi28ENS5_IJNS4_1CILi1EEENSA_ILi2EEESB_EEENS1_35KernelTmaWarpSpecializedCooperativeEEENS5_IJNSA_ILi128EEESG_NSA_ILi32EEEEEENS_12float_e4m3_tENS5_IJlSB_lEEESJ_SK_NS4_8TiledMMAINS4_8MMA_AtomIJNS4_4SM904GMMA31MMA_64x128x32_F32E4M3E4M3_SS_TNILNSO_7ScaleInE1ELSQ_1EEEEEENS4_6LayoutINS5_IJSC_SB_SB_EEENS5_IJSB_NSA_ILi0EEESV_EEEEENS5_IJNS4_10UnderscoreESY_SY_EEEEENS4_23SM90_TMA_LOAD_MULTICASTENS4_14ComposedLayoutINS4_7SwizzleILi1ELi4ELi3EEENS4_18smem_ptr_flag_bitsILi8EEENST_INS5_IJNSA_ILi8EEESH_EEENS5_IJSH_SB_EEEEEEEvNS4_8identityENS4_13SM90_TMA_LOADES1B_vS1C_EENS_8epilogue10collective6detail29Sm90TmaWarpSpecializedAdapterINS1G_15DefaultEpilogueISJ_SK_SK_NS1F_6thread17LinearCombinationISJ_Li1EffLNS1K_9ScaleType4KindE0ELNS_15FloatRoundStyleE2ESJ_EENS1_15EpilogueDefaultEEEEEvvEEEEvNT_6ParamsE --------------------------
	.section	.nv.shared._ZN7cutlass13device_kernelINS_4gemm6kernel13GemmUniversalIN4cute5tupleIJiiiiEEENS1_10collective13CollectiveMmaINS1_37MainloopSm90TmaGmmaWarpSpecializedFP8ILi28ENS5_IJNS4_1CILi1EEENSA_ILi2EEESB_EEENS1_35KernelTmaWarpSpecializedCooperativeEEENS5_IJNSA_ILi128EEESG_NSA_ILi32EEEEEENS_12float_e4m3_tENS5_IJlSB_lEEESJ_SK_NS4_8TiledMMAINS4_8MMA_AtomIJNS4_4SM904GMMA31MMA_64x128x32_F32E4M3E4M3_SS_TNILNSO_7ScaleInE1ELSQ_1EEEEEENS4_6LayoutINS5_IJSC_SB_SB_EEENS5_IJSB_NSA_ILi0EEESV_EEEEENS5_IJNS4_10UnderscoreESY_SY_EEEEENS4_23SM90_TMA_LOAD_MULTICASTENS4_14ComposedLayoutINS4_7SwizzleILi1ELi4ELi3EEENS4_18smem_ptr_flag_bitsILi8EEENST_INS5_IJNSA_ILi8EEESH_EEENS5_IJSH_SB_EEEEEEEvNS4_8identityENS4_13SM90_TMA_LOADES1B_vS1C_EENS_8epilogue10collective6detail29Sm90TmaWarpSpecializedAdapterINS1G_15DefaultEpilogueISJ_SK_SK_NS1F_6thread17LinearCombinationISJ_Li1EffLNS1K_9ScaleType4KindE0ELNS_15FloatRoundStyleE2ESJ_EENS1_15EpilogueDefaultEEEEEvvEEEEvNT_6ParamsE,"aw",@nobits
	.sectionflags	@""
	.align	16
	.zero		1024


//--------------------- .nv.shared.reserved.0     --------------------------
	.section	.nv.shared.reserved.0,"aw",@nobits
	.weak		__nv_reservedSMEM_offset_0_alias
	.size		__nv_reservedSMEM_offset_0_alias, 0, 0
	.other		__nv_reservedSMEM_offset_0_alias,@"STO_CUDA_RESERVED_SHARED STV_DEFAULT"
__nv_reservedSMEM_offset_0_alias:
	.zero		0


//--------------------- .nv.global                --------------------------
	.section	.nv.global,"aw",@nobits
.nv.global:
	.type		_ZN39_INTERNAL_6974cf55_4_k_cu_894d986a_43164cute1_E,@object
	.size		_ZN39_INTERNAL_6974cf55_4_k_cu_894d986a_43164cute1_E,(_ZN39_INTERNAL_6974cf55_4_k_cu_894d986a_43164cuda3std3__45__cpo6cbeginE - _ZN39_INTERNAL_6974cf55_4_k_cu_894d986a_43164cute1_E)
_ZN39_INTERNAL_6974cf55_4_k_cu_894d986a_43164cute1_E:
	.zero		1
	.type		_ZN39_INTERNAL_6974cf55_4_k_cu_894d986a_43164cuda3std3__45__cpo6cbeginE,@object
	.size		_ZN39_INTERNAL_6974cf55_4_k_cu_894d986a_43164cuda3std3__45__cpo6cbeginE,(_ZN39_INTERNAL_6974cf55_4_k_cu_894d986a_43164cuda3std3__48in_placeE - _ZN39_INTERNAL_6974cf55_4_k_cu_894d986a_43164cuda3std3__45__cpo6cbeginE)
_ZN39_INTERNAL_6974cf55_4_k_cu_894d986a_43164cuda3std3__45__cpo6cbeginE:
	.zero		1
	.type		_ZN39_INTERNAL_6974cf55_4_k_cu_894d986a_43164cuda3std3__48in_placeE,@object
	.size		_ZN39_INTERNAL_6974cf55_4_k_cu_894d986a_43164cuda3std3__48in_placeE,(_ZN39_INTERNAL_6974cf55_4_k_cu_894d986a_43164cuda3std6ranges3__45__cpo9iter_moveE - _ZN39_INTERNAL_6974cf55_4_k_cu_894d986a_43164cuda3std3__48in_placeE)
_ZN39_INTERNAL_6974cf55_4_k_cu_894d986a_43164cuda3std3__48in_placeE:
	.zero		1
	.type		_ZN39_INTERNAL_6974cf55_4_k_cu_894d986a_43164cuda3std6ranges3__45__cpo9iter_moveE,@object
	.size		_ZN39_INTERNAL_6974cf55_4_k_cu_894d986a_43164cuda3std6ranges3__45__cpo9iter_moveE,(_ZN39_INTERNAL_6974cf55_4_k_cu_894d986a_43164cuda3std3__45__cpo5beginE - _ZN39_INTERNAL_6974cf55_4_k_cu_894d986a_43164cuda3std6ranges3__45__cpo9iter_moveE)
_ZN39_INTERNAL_6974cf55_4_k_cu_894d986a_43164cuda3std6ranges3__45__cpo9iter_moveE:
	.zero		1
	.type		_ZN39_INTERNAL_6974cf55_4_k_cu_894d986a_43164cuda3std3__45__cpo5beginE,@object
	.size		_ZN39_INTERNAL_6974cf55_4_k_cu_894d986a_43164cuda3std3__45__cpo5beginE,(_ZN39_INTERNAL_6974cf55_4_k_cu_894d986a_43164cuda3std3__441_GLOBAL__N__6974cf55_4_k_cu_894d986a_43166ignoreE - _ZN39_INTERNAL_6974cf55_4_k_cu_894d986a_43164cuda3std3__45__cpo5beginE)
_ZN39_INTERNAL_6974cf55_4_k_cu_894d986a_43164cuda3std3__45__cpo5beginE:
	.zero		1
	.type		_ZN39_INTERNAL_6974cf55_4_k_cu_894d986a_43164cuda3std3__441_GLOBAL__N__6974cf55_4_k_cu_894d986a_43166ignoreE,@object
	.size		_ZN39_INTERNAL_6974cf55_4_k_cu_894d986a_43164cuda3std3__441_GLOBAL__N__6974cf55_4_k_cu_894d986a_43166ignoreE,(_ZN39_INTERNAL_6974cf55_4_k_cu_894d986a_43164cute7productE - _ZN39_INTERNAL_6974cf55_4_k_cu_894d986a_43164cuda3std3__441_GLOBAL__N__6974cf55_4_k_cu_894d986a_43166ignoreE)
_ZN39_INTERNAL_6974cf55_4_k_cu_894d986a_43164cuda3std3__441_GLOBAL__N__6974cf55_4_k_cu_894d986a_43166ignoreE:
	.zero		1
	.type		_ZN39_INTERNAL_6974cf55_4_k_cu_894d986a_43164cute7productE,@object
	.size		_ZN39_INTERNAL_6974cf55_4_k_cu_894d986a_43164cute7productE,(_ZN39_INTERNAL_6974cf55_4_k_cu_894d986a_43164cuda3std3__45__cpo3endE - _ZN39_INTERNAL_6974cf55_4_k_cu_894d986a_43164cute7productE)
_ZN39_INTERNAL_6974cf55_4_k_cu_894d986a_43164cute7productE:
	.zero		1
	.type		_ZN39_INTERNAL_6974cf55_4_k_cu_894d986a_43164cuda3std3__45__cpo3endE,@object
	.size		_ZN39_INTERNAL_6974cf55_4_k_cu_894d986a_43164cuda3std3__45__cpo3endE,(_ZN39_INTERNAL_6974cf55_4_k_cu_894d986a_43164cuda3std3__419piecewise_constructE - _ZN39_INTERNAL_6974cf55_4_k_cu_894d986a_43164cuda3std3__45__cpo3endE)
_ZN39_INTERNAL_6974cf55_4_k_cu_894d986a_43164cuda3std3__45__cpo3endE:
	.zero		1
	.type		_ZN39_INTERNAL_6974cf55_4_k_cu_894d986a_43164cuda3std3__419piecewise_constructE,@object
	.size		_ZN39_INTERNAL_6974cf55_4_k_cu_894d986a_43164cuda3std3__419piecewise_constructE,(_ZN39_INTERNAL_6974cf55_4_k_cu_894d986a_43164cuda3std3__45__cpo4cendE - _ZN39_INTERNAL_6974cf55_4_k_cu_894d986a_43164cuda3std3__419piecewise_constructE)
_ZN39_INTERNAL_6974cf55_4_k_cu_894d986a_43164cuda3std3__419piecewise_constructE:
	.zero		1
	.type		_ZN39_INTERNAL_6974cf55_4_k_cu_894d986a_43164cuda3std3__45__cpo4cendE,@object
	.size		_ZN39_INTERNAL_6974cf55_4_k_cu_894d986a_43164cuda3std3__45__cpo4cendE,(_ZN39_INTERNAL_6974cf55_4_k_cu_894d986a_43164cuda3std6ranges3__45__cpo4swapE - _ZN39_INTERNAL_6974cf55_4_k_cu_894d986a_43164cuda3std3__45__cpo4cendE)
_ZN39_INTERNAL_6974cf55_4_k_cu_894d986a_43164cuda3std3__45__cpo4cendE:
	.zero		1
	.type		_ZN39_INTERNAL_6974cf55_4_k_cu_894d986a_43164cuda3std6ranges3__45__cpo4swapE,@object
	.size		_ZN39_INTERNAL_6974cf55_4_k_cu_894d986a_43164cuda3std6ranges3__45__cpo4swapE,(.L_7 - _ZN39_INTERNAL_6974cf55_4_k_cu_894d986a_43164cuda3std6ranges3__45__cpo4swapE)
_ZN39_INTERNAL_6974cf55_4_k_cu_894d986a_43164cuda3std6ranges3__45__cpo4swapE:
	.zero		1
.L_7:


//--------------------- .nv.constant0._ZN7cutlass13device_kernelINS_4gemm6kernel13GemmUniversalIN4cute5tupleIJiiiiEEENS1_10collective13CollectiveMmaINS1_37MainloopSm90TmaGmmaWarpSpecializedFP8ILi28ENS5_IJNS4_1CILi1EEENSA_ILi2EEESB_EEENS1_35KernelTmaWarpSpecializedCooperativeEEENS5_IJNSA_ILi128EEESG_NSA_ILi32EEEEEENS_12float_e4m3_tENS5_IJlSB_lEEESJ_SK_NS4_8TiledMMAINS4_8MMA_AtomIJNS4_4SM904GMMA31MMA_64x128x32_F32E4M3E4M3_SS_TNILNSO_7ScaleInE1ELSQ_1EEEEEENS4_6LayoutINS5_IJSC_SB_SB_EEENS5_IJSB_NSA_ILi0EEESV_EEEEENS5_IJNS4_10UnderscoreESY_SY_EEEEENS4_23SM90_TMA_LOAD_MULTICASTENS4_14ComposedLayoutINS4_7SwizzleILi1ELi4ELi3EEENS4_18smem_ptr_flag_bitsILi8EEENST_INS5_IJNSA_ILi8EEESH_EEENS5_IJSH_SB_EEEEEEEvNS4_8identityENS4_13SM90_TMA_LOADES1B_vS1C_EENS_8epilogue10collective6detail29Sm90TmaWarpSpecializedAdapterINS1G_15DefaultEpilogueISJ_SK_SK_NS1F_6thread17LinearCombinationISJ_Li1EffLNS1K_9ScaleType4KindE0ELNS_15FloatRoundStyleE2ESJ_EENS1_15EpilogueDefaultEEEEEvvEEEEvNT_6ParamsE --------------------------
	.section	.nv.constant0._ZN7cutlass13device_kernelINS_4gemm6kernel13GemmUniversalIN4cute5tupleIJiiiiEEENS1_10collective13CollectiveMmaINS1_37MainloopSm90TmaGmmaWarpSpecializedFP8ILi28ENS5_IJNS4_1CILi1EEENSA_ILi2EEESB_EEENS1_35KernelTmaWarpSpecializedCooperativeEEENS5_IJNSA_ILi128EEESG_NSA_ILi32EEEEEENS_12float_e4m3_tENS5_IJlSB_lEEESJ_SK_NS4_8TiledMMAINS4_8MMA_AtomIJNS4_4SM904GMMA31MMA_64x128x32_F32E4M3E4M3_SS_TNILNSO_7ScaleInE1ELSQ_1EEEEEENS4_6LayoutINS5_IJSC_SB_SB_EEENS5_IJSB_NSA_ILi0EEESV_EEEEENS5_IJNS4_10UnderscoreESY_SY_EEEEENS4_23SM90_TMA_LOAD_MULTICASTENS4_14ComposedLayoutINS4_7SwizzleILi1ELi4ELi3EEENS4_18smem_ptr_flag_bitsILi8EEENST_INS5_IJNSA_ILi8EEESH_EEENS5_IJSH_SB_EEEEEEEvNS4_8identityENS4_13SM90_TMA_LOADES1B_vS1C_EENS_8epilogue10collective6detail29Sm90TmaWarpSpecializedAdapterINS1G_15DefaultEpilogueISJ_SK_SK_NS1F_6thread17LinearCombinationISJ_Li1EffLNS1K_9ScaleType4KindE0ELNS_15FloatRoundStyleE2ESJ_EENS1_15EpilogueDefaultEEEEEvvEEEEvNT_6ParamsE,"a",@progbits
	.sectionflags	@""
	.align	4
.nv.constant0._ZN7cutlass13device_kernelINS_4gemm6kernel13GemmUniversalIN4cute5tupleIJiiiiEEENS1_10collective13CollectiveMmaINS1_37MainloopSm90TmaGmmaWarpSpecializedFP8ILi28ENS5_IJNS4_1CILi1EEENSA_ILi2EEESB_EEENS1_35KernelTmaWarpSpecializedCooperativeEEENS5_IJNSA_ILi128EEESG_NSA_ILi32EEEEEENS_12float_e4m3_tENS5_IJlSB_lEEESJ_SK_NS4_8TiledMMAINS4_8MMA_AtomIJNS4_4SM904GMMA31MMA_64x128x32_F32E4M3E4M3_SS_TNILNSO_7ScaleInE1ELSQ_1EEEEEENS4_6LayoutINS5_IJSC_SB_SB_EEENS5_IJSB_NSA_ILi0EEESV_EEEEENS5_IJNS4_10UnderscoreESY_SY_EEEEENS4_23SM90_TMA_LOAD_MULTICASTENS4_14ComposedLayoutINS4_7SwizzleILi1ELi4ELi3EEENS4_18smem_ptr_flag_bitsILi8EEENST_INS5_IJNSA_ILi8EEESH_EEENS5_IJSH_SB_EEEEEEEvNS4_8identityENS4_13SM90_TMA_LOADES1B_vS1C_EENS_8epilogue10collective6detail29Sm90TmaWarpSpecializedAdapterINS1G_15DefaultEpilogueISJ_SK_SK_NS1F_6thread17LinearCombinationISJ_Li1EffLNS1K_9ScaleType4KindE0ELNS_15FloatRoundStyleE2ESJ_EENS1_15EpilogueDefaultEEEEEvvEEEEvNT_6ParamsE:
	.zero		1664


//--------------------- SYMBOLS --------------------------

	.type		.nv.reservedSmem.offset0,@object
	.size		.nv.reservedSmem.offset0,0x4
